//
// Generated by NVIDIA NVVM Compiler
//
// Compiler Build ID: CL-36424714
// Cuda compilation tools, release 13.0, V13.0.88
// Based on NVVM 20.0.0
//

.version 9.0
.target sm_100
.address_size 64

	// .globl	_Z5printPii
.extern .func  (.param .b32 func_retval0) vprintf
(
	.param .b64 vprintf_param_0,
	.param .b64 vprintf_param_1
)
;
.global .align 1 .b8 $str[45] = {10, 80, 114, 105, 110, 116, 105, 110, 103, 32, 67, 117, 114, 114, 101, 110, 116, 32, 71, 101, 110, 32, 65, 114, 114, 97, 121, 32, 33, 33, 32, 91, 120, 44, 121, 44, 97, 108, 105, 118, 101, 93, 32, 10};
.global .align 1 .b8 $str$1[3] = {91, 10};
.global .align 1 .b8 $str$2[29] = {120, 32, 58, 32, 37, 100, 44, 32, 121, 32, 58, 32, 37, 100, 44, 32, 97, 108, 105, 118, 101, 32, 58, 32, 37, 100, 32, 10};
.global .align 1 .b8 $str$3[2] = {93};
.global .align 1 .b8 $str$4[2] = {10};
.global .align 1 .b8 $str$5[4] = {32, 46, 32};
.global .align 1 .b8 $str$6[4] = {32, 120, 32};

.visible .entry _Z5printPii(
	.param .u64 .ptr .align 1 _Z5printPii_param_0,
	.param .u32 _Z5printPii_param_1
)
{
	.local .align 8 .b8 	__local_depot0[16];
	.reg .b64 	%SP;
	.reg .b64 	%SPL;
	.reg .pred 	%p<9>;
	.reg .b32 	%r<108>;
	.reg .b64 	%rd<33>;

	mov.u64 	%SPL, __local_depot0;
	cvta.local.u64 	%SP, %SPL;
	ld.param.u64 	%rd6, [_Z5printPii_param_0];
	ld.param.u32 	%r14, [_Z5printPii_param_1];
	cvta.to.global.u64 	%rd1, %rd6;
	add.u64 	%rd7, %SP, 0;
	add.u64 	%rd2, %SPL, 0;
	mov.u64 	%rd8, $str;
	cvta.global.u64 	%rd9, %rd8;
	{ // callseq 0, 0
	.param .b64 param0;
	st.param.b64 	[param0], %rd9;
	.param .b64 param1;
	st.param.b64 	[param1], 0;
	.param .b32 retval0;
	call.uni (retval0), 
	vprintf, 
	(
	param0, 
	param1
	);
	ld.param.b32 	%r15, [retval0];
	} // callseq 0
	mov.u64 	%rd10, $str$1;
	cvta.global.u64 	%rd11, %rd10;
	{ // callseq 1, 0
	.param .b64 param0;
	st.param.b64 	[param0], %rd11;
	.param .b64 param1;
	st.param.b64 	[param1], 0;
	.param .b32 retval0;
	call.uni (retval0), 
	vprintf, 
	(
	param0, 
	param1
	);
	ld.param.b32 	%r17, [retval0];
	} // callseq 1
	setp.lt.s32 	%p1, %r14, 1;
	@%p1 bra 	$L__BB0_12;
	add.s32 	%r20, %r14, -1;
	mul.hi.u32 	%r21, %r20, -1431655765;
	shr.u32 	%r1, %r21, 1;
	add.s32 	%r2, %r1, 1;
	and.b32  	%r3, %r2, 7;
	setp.lt.u32 	%p2, %r14, 22;
	mov.b32 	%r105, 0;
	@%p2 bra 	$L__BB0_4;
	and.b32  	%r23, %r2, 2147483640;
	neg.s32 	%r103, %r23;
	add.s64 	%rd32, %rd1, 48;
	mov.b32 	%r105, 0;
	mov.u64 	%rd12, $str$2;
$L__BB0_3:
	.pragma "nounroll";
	ld.global.u32 	%r24, [%rd32+-48];
	ld.global.u32 	%r25, [%rd32+-44];
	ld.global.u32 	%r26, [%rd32+-40];
	st.local.v2.u32 	[%rd2], {%r24, %r25};
	st.local.u32 	[%rd2+8], %r26;
	cvta.global.u64 	%rd13, %rd12;
	{ // callseq 2, 0
	.param .b64 param0;
	st.param.b64 	[param0], %rd13;
	.param .b64 param1;
	st.param.b64 	[param1], %rd7;
	.param .b32 retval0;
	call.uni (retval0), 
	vprintf, 
	(
	param0, 
	param1
	);
	ld.param.b32 	%r27, [retval0];
	} // callseq 2
	ld.global.u32 	%r29, [%rd32+-36];
	ld.global.u32 	%r30, [%rd32+-32];
	ld.global.u32 	%r31, [%rd32+-28];
	st.local.v2.u32 	[%rd2], {%r29, %r30};
	st.local.u32 	[%rd2+8], %r31;
	{ // callseq 3, 0
	.param .b64 param0;
	st.param.b64 	[param0], %rd13;
	.param .b64 param1;
	st.param.b64 	[param1], %rd7;
	.param .b32 retval0;
	call.uni (retval0), 
	vprintf, 
	(
	param0, 
	param1
	);
	ld.param.b32 	%r32, [retval0];
	} // callseq 3
	ld.global.u32 	%r34, [%rd32+-24];
	ld.global.u32 	%r35, [%rd32+-20];
	ld.global.u32 	%r36, [%rd32+-16];
	st.local.v2.u32 	[%rd2], {%r34, %r35};
	st.local.u32 	[%rd2+8], %r36;
	{ // callseq 4, 0
	.param .b64 param0;
	st.param.b64 	[param0], %rd13;
	.param .b64 param1;
	st.param.b64 	[param1], %rd7;
	.param .b32 retval0;
	call.uni (retval0), 
	vprintf, 
	(
	param0, 
	param1
	);
	ld.param.b32 	%r37, [retval0];
	} // callseq 4
	ld.global.u32 	%r39, [%rd32+-12];
	ld.global.u32 	%r40, [%rd32+-8];
	ld.global.u32 	%r41, [%rd32+-4];
	st.local.v2.u32 	[%rd2], {%r39, %r40};
	st.local.u32 	[%rd2+8], %r41;
	{ // callseq 5, 0
	.param .b64 param0;
	st.param.b64 	[param0], %rd13;
	.param .b64 param1;
	st.param.b64 	[param1], %rd7;
	.param .b32 retval0;
	call.uni (retval0), 
	vprintf, 
	(
	param0, 
	param1
	);
	ld.param.b32 	%r42, [retval0];
	} // callseq 5
	ld.global.u32 	%r44, [%rd32];
	ld.global.u32 	%r45, [%rd32+4];
	ld.global.u32 	%r46, [%rd32+8];
	st.local.v2.u32 	[%rd2], {%r44, %r45};
	st.local.u32 	[%rd2+8], %r46;
	{ // callseq 6, 0
	.param .b64 param0;
	st.param.b64 	[param0], %rd13;
	.param .b64 param1;
	st.param.b64 	[param1], %rd7;
	.param .b32 retval0;
	call.uni (retval0), 
	vprintf, 
	(
	param0, 
	param1
	);
	ld.param.b32 	%r47, [retval0];
	} // callseq 6
	ld.global.u32 	%r49, [%rd32+12];
	ld.global.u32 	%r50, [%rd32+16];
	ld.global.u32 	%r51, [%rd32+20];
	st.local.v2.u32 	[%rd2], {%r49, %r50};
	st.local.u32 	[%rd2+8], %r51;
	{ // callseq 7, 0
	.param .b64 param0;
	st.param.b64 	[param0], %rd13;
	.param .b64 param1;
	st.param.b64 	[param1], %rd7;
	.param .b32 retval0;
	call.uni (retval0), 
	vprintf, 
	(
	param0, 
	param1
	);
	ld.param.b32 	%r52, [retval0];
	} // callseq 7
	ld.global.u32 	%r54, [%rd32+24];
	ld.global.u32 	%r55, [%rd32+28];
	ld.global.u32 	%r56, [%rd32+32];
	st.local.v2.u32 	[%rd2], {%r54, %r55};
	st.local.u32 	[%rd2+8], %r56;
	{ // callseq 8, 0
	.param .b64 param0;
	st.param.b64 	[param0], %rd13;
	.param .b64 param1;
	st.param.b64 	[param1], %rd7;
	.param .b32 retval0;
	call.uni (retval0), 
	vprintf, 
	(
	param0, 
	param1
	);
	ld.param.b32 	%r57, [retval0];
	} // callseq 8
	ld.global.u32 	%r59, [%rd32+36];
	ld.global.u32 	%r60, [%rd32+40];
	ld.global.u32 	%r61, [%rd32+44];
	st.local.v2.u32 	[%rd2], {%r59, %r60};
	st.local.u32 	[%rd2+8], %r61;
	{ // callseq 9, 0
	.param .b64 param0;
	st.param.b64 	[param0], %rd13;
	.param .b64 param1;
	st.param.b64 	[param1], %rd7;
	.param .b32 retval0;
	call.uni (retval0), 
	vprintf, 
	(
	param0, 
	param1
	);
	ld.param.b32 	%r62, [retval0];
	} // callseq 9
	add.s32 	%r105, %r105, 24;
	add.s32 	%r103, %r103, 8;
	add.s64 	%rd32, %rd32, 96;
	setp.ne.s32 	%p3, %r103, 0;
	@%p3 bra 	$L__BB0_3;
$L__BB0_4:
	setp.eq.s32 	%p4, %r3, 0;
	@%p4 bra 	$L__BB0_12;
	setp.lt.u32 	%p5, %r3, 4;
	@%p5 bra 	$L__BB0_7;
	mul.wide.u32 	%rd15, %r105, 4;
	add.s64 	%rd16, %rd1, %rd15;
	ld.global.u32 	%r64, [%rd16];
	ld.global.u32 	%r65, [%rd16+4];
	ld.global.u32 	%r66, [%rd16+8];
	st.local.v2.u32 	[%rd2], {%r64, %r65};
	st.local.u32 	[%rd2+8], %r66;
	mov.u64 	%rd17, $str$2;
	cvta.global.u64 	%rd18, %rd17;
	{ // callseq 10, 0
	.param .b64 param0;
	st.param.b64 	[param0], %rd18;
	.param .b64 param1;
	st.param.b64 	[param1], %rd7;
	.param .b32 retval0;
	call.uni (retval0), 
	vprintf, 
	(
	param0, 
	param1
	);
	ld.param.b32 	%r67, [retval0];
	} // callseq 10
	ld.global.u32 	%r69, [%rd16+12];
	ld.global.u32 	%r70, [%rd16+16];
	ld.global.u32 	%r71, [%rd16+20];
	st.local.v2.u32 	[%rd2], {%r69, %r70};
	st.local.u32 	[%rd2+8], %r71;
	{ // callseq 11, 0
	.param .b64 param0;
	st.param.b64 	[param0], %rd18;
	.param .b64 param1;
	st.param.b64 	[param1], %rd7;
	.param .b32 retval0;
	call.uni (retval0), 
	vprintf, 
	(
	param0, 
	param1
	);
	ld.param.b32 	%r72, [retval0];
	} // callseq 11
	ld.global.u32 	%r74, [%rd16+24];
	ld.global.u32 	%r75, [%rd16+28];
	ld.global.u32 	%r76, [%rd16+32];
	st.local.v2.u32 	[%rd2], {%r74, %r75};
	st.local.u32 	[%rd2+8], %r76;
	{ // callseq 12, 0
	.param .b64 param0;
	st.param.b64 	[param0], %rd18;
	.param .b64 param1;
	st.param.b64 	[param1], %rd7;
	.param .b32 retval0;
	call.uni (retval0), 
	vprintf, 
	(
	param0, 
	param1
	);
	ld.param.b32 	%r77, [retval0];
	} // callseq 12
	ld.global.u32 	%r79, [%rd16+36];
	ld.global.u32 	%r80, [%rd16+40];
	ld.global.u32 	%r81, [%rd16+44];
	st.local.v2.u32 	[%rd2], {%r79, %r80};
	st.local.u32 	[%rd2+8], %r81;
	{ // callseq 13, 0
	.param .b64 param0;
	st.param.b64 	[param0], %rd18;
	.param .b64 param1;
	st.param.b64 	[param1], %rd7;
	.param .b32 retval0;
	call.uni (retval0), 
	vprintf, 
	(
	param0, 
	param1
	);
	ld.param.b32 	%r82, [retval0];
	} // callseq 13
	add.s32 	%r105, %r105, 12;
$L__BB0_7:
	and.b32  	%r84, %r2, 3;
	setp.eq.s32 	%p6, %r84, 0;
	@%p6 bra 	$L__BB0_12;
	setp.eq.s32 	%p7, %r84, 1;
	@%p7 bra 	$L__BB0_10;
	mul.wide.u32 	%rd20, %r105, 4;
	add.s64 	%rd21, %rd1, %rd20;
	ld.global.u32 	%r85, [%rd21];
	ld.global.u32 	%r86, [%rd21+4];
	ld.global.u32 	%r87, [%rd21+8];
	st.local.v2.u32 	[%rd2], {%r85, %r86};
	st.local.u32 	[%rd2+8], %r87;
	mov.u64 	%rd22, $str$2;
	cvta.global.u64 	%rd23, %rd22;
	{ // callseq 14, 0
	.param .b64 param0;
	st.param.b64 	[param0], %rd23;
	.param .b64 param1;
	st.param.b64 	[param1], %rd7;
	.param .b32 retval0;
	call.uni (retval0), 
	vprintf, 
	(
	param0, 
	param1
	);
	ld.param.b32 	%r88, [retval0];
	} // callseq 14
	ld.global.u32 	%r90, [%rd21+12];
	ld.global.u32 	%r91, [%rd21+16];
	ld.global.u32 	%r92, [%rd21+20];
	st.local.v2.u32 	[%rd2], {%r90, %r91};
	st.local.u32 	[%rd2+8], %r92;
	{ // callseq 15, 0
	.param .b64 param0;
	st.param.b64 	[param0], %rd23;
	.param .b64 param1;
	st.param.b64 	[param1], %rd7;
	.param .b32 retval0;
	call.uni (retval0), 
	vprintf, 
	(
	param0, 
	param1
	);
	ld.param.b32 	%r93, [retval0];
	} // callseq 15
	add.s32 	%r105, %r105, 6;
$L__BB0_10:
	and.b32  	%r95, %r1, 1;
	setp.eq.b32 	%p8, %r95, 1;
	@%p8 bra 	$L__BB0_12;
	mul.wide.u32 	%rd25, %r105, 4;
	add.s64 	%rd26, %rd1, %rd25;
	ld.global.u32 	%r96, [%rd26];
	ld.global.u32 	%r97, [%rd26+4];
	ld.global.u32 	%r98, [%rd26+8];
	st.local.v2.u32 	[%rd2], {%r96, %r97};
	st.local.u32 	[%rd2+8], %r98;
	mov.u64 	%rd27, $str$2;
	cvta.global.u64 	%rd28, %rd27;
	{ // callseq 16, 0
	.param .b64 param0;
	st.param.b64 	[param0], %rd28;
	.param .b64 param1;
	st.param.b64 	[param1], %rd7;
	.param .b32 retval0;
	call.uni (retval0), 
	vprintf, 
	(
	param0, 
	param1
	);
	ld.param.b32 	%r99, [retval0];
	} // callseq 16
$L__BB0_12:
	mov.u64 	%rd30, $str$3;
	cvta.global.u64 	%rd31, %rd30;
	{ // callseq 17, 0
	.param .b64 param0;
	st.param.b64 	[param0], %rd31;
	.param .b64 param1;
	st.param.b64 	[param1], 0;
	.param .b32 retval0;
	call.uni (retval0), 
	vprintf, 
	(
	param0, 
	param1
	);
	ld.param.b32 	%r101, [retval0];
	} // callseq 17
	ret;

}
	// .globl	_Z10printBoardPiii
.visible .entry _Z10printBoardPiii(
	.param .u64 .ptr .align 1 _Z10printBoardPiii_param_0,
	.param .u32 _Z10printBoardPiii_param_1,
	.param .u32 _Z10printBoardPiii_param_2
)
{
	.reg .pred 	%p<39>;
	.reg .b32 	%r<200>;
	.reg .b64 	%rd<105>;

	ld.param.u64 	%rd7, [_Z10printBoardPiii_param_0];
	ld.param.u32 	%r46, [_Z10printBoardPiii_param_1];
	ld.param.u32 	%r47, [_Z10printBoardPiii_param_2];
	cvta.to.global.u64 	%rd1, %rd7;
	mov.u64 	%rd8, $str$4;
	cvta.global.u64 	%rd9, %rd8;
	{ // callseq 18, 0
	.param .b64 param0;
	st.param.b64 	[param0], %rd9;
	.param .b64 param1;
	st.param.b64 	[param1], 0;
	.param .b32 retval0;
	call.uni (retval0), 
	vprintf, 
	(
	param0, 
	param1
	);
	ld.param.b32 	%r48, [retval0];
	} // callseq 18
	setp.lt.s32 	%p1, %r46, 1;
	@%p1 bra 	$L__BB1_86;
	add.s32 	%r51, %r46, -1;
	mul.hi.u32 	%r52, %r51, -1431655765;
	shr.u32 	%r1, %r52, 1;
	add.s32 	%r2, %r1, 1;
	and.b32  	%r3, %r2, 7;
	setp.lt.u32 	%p2, %r46, 22;
	mov.b32 	%r178, 0;
	mov.u32 	%r189, %r178;
	@%p2 bra 	$L__BB1_44;
	and.b32  	%r54, %r2, 2147483640;
	neg.s32 	%r177, %r54;
	add.s64 	%rd104, %rd1, 56;
	mov.b32 	%r178, 0;
	mov.u64 	%rd12, $str$5;
	mov.u64 	%rd52, $str$6;
$L__BB1_3:
	.pragma "nounroll";
	ld.global.u32 	%r55, [%rd104+-48];
	setp.ne.s32 	%p3, %r55, 0;
	@%p3 bra 	$L__BB1_5;
	cvta.global.u64 	%rd13, %rd12;
	{ // callseq 20, 0
	.param .b64 param0;
	st.param.b64 	[param0], %rd13;
	.param .b64 param1;
	st.param.b64 	[param1], 0;
	.param .b32 retval0;
	call.uni (retval0), 
	vprintf, 
	(
	param0, 
	param1
	);
	ld.param.b32 	%r58, [retval0];
	} // callseq 20
	bra.uni 	$L__BB1_6;
$L__BB1_5:
	cvta.global.u64 	%rd11, %rd52;
	{ // callseq 19, 0
	.param .b64 param0;
	st.param.b64 	[param0], %rd11;
	.param .b64 param1;
	st.param.b64 	[param1], 0;
	.param .b32 retval0;
	call.uni (retval0), 
	vprintf, 
	(
	param0, 
	param1
	);
	ld.param.b32 	%r56, [retval0];
	} // callseq 19
$L__BB1_6:
	add.s32 	%r180, %r178, 1;
	setp.ne.s32 	%p4, %r180, %r47;
	@%p4 bra 	$L__BB1_8;
	cvta.global.u64 	%rd15, %rd8;
	{ // callseq 21, 0
	.param .b64 param0;
	st.param.b64 	[param0], %rd15;
	.param .b64 param1;
	st.param.b64 	[param1], 0;
	.param .b32 retval0;
	call.uni (retval0), 
	vprintf, 
	(
	param0, 
	param1
	);
	ld.param.b32 	%r61, [retval0];
	} // callseq 21
	mov.b32 	%r180, 0;
$L__BB1_8:
	ld.global.u32 	%r63, [%rd104+-36];
	setp.eq.s32 	%p5, %r63, 0;
	@%p5 bra 	$L__BB1_10;
	cvta.global.u64 	%rd17, %rd52;
	{ // callseq 22, 0
	.param .b64 param0;
	st.param.b64 	[param0], %rd17;
	.param .b64 param1;
	st.param.b64 	[param1], 0;
	.param .b32 retval0;
	call.uni (retval0), 
	vprintf, 
	(
	param0, 
	param1
	);
	ld.param.b32 	%r64, [retval0];
	} // callseq 22
	bra.uni 	$L__BB1_11;
$L__BB1_10:
	cvta.global.u64 	%rd19, %rd12;
	{ // callseq 23, 0
	.param .b64 param0;
	st.param.b64 	[param0], %rd19;
	.param .b64 param1;
	st.param.b64 	[param1], 0;
	.param .b32 retval0;
	call.uni (retval0), 
	vprintf, 
	(
	param0, 
	param1
	);
	ld.param.b32 	%r66, [retval0];
	} // callseq 23
$L__BB1_11:
	add.s32 	%r181, %r180, 1;
	setp.ne.s32 	%p6, %r181, %r47;
	@%p6 bra 	$L__BB1_13;
	cvta.global.u64 	%rd21, %rd8;
	{ // callseq 24, 0
	.param .b64 param0;
	st.param.b64 	[param0], %rd21;
	.param .b64 param1;
	st.param.b64 	[param1], 0;
	.param .b32 retval0;
	call.uni (retval0), 
	vprintf, 
	(
	param0, 
	param1
	);
	ld.param.b32 	%r69, [retval0];
	} // callseq 24
	mov.b32 	%r181, 0;
$L__BB1_13:
	ld.global.u32 	%r71, [%rd104+-24];
	setp.eq.s32 	%p7, %r71, 0;
	@%p7 bra 	$L__BB1_15;
	cvta.global.u64 	%rd23, %rd52;
	{ // callseq 25, 0
	.param .b64 param0;
	st.param.b64 	[param0], %rd23;
	.param .b64 param1;
	st.param.b64 	[param1], 0;
	.param .b32 retval0;
	call.uni (retval0), 
	vprintf, 
	(
	param0, 
	param1
	);
	ld.param.b32 	%r72, [retval0];
	} // callseq 25
	bra.uni 	$L__BB1_16;
$L__BB1_15:
	cvta.global.u64 	%rd25, %rd12;
	{ // callseq 26, 0
	.param .b64 param0;
	st.param.b64 	[param0], %rd25;
	.param .b64 param1;
	st.param.b64 	[param1], 0;
	.param .b32 retval0;
	call.uni (retval0), 
	vprintf, 
	(
	param0, 
	param1
	);
	ld.param.b32 	%r74, [retval0];
	} // callseq 26
$L__BB1_16:
	add.s32 	%r182, %r181, 1;
	setp.ne.s32 	%p8, %r182, %r47;
	@%p8 bra 	$L__BB1_18;
	cvta.global.u64 	%rd27, %rd8;
	{ // callseq 27, 0
	.param .b64 param0;
	st.param.b64 	[param0], %rd27;
	.param .b64 param1;
	st.param.b64 	[param1], 0;
	.param .b32 retval0;
	call.uni (retval0), 
	vprintf, 
	(
	param0, 
	param1
	);
	ld.param.b32 	%r77, [retval0];
	} // callseq 27
	mov.b32 	%r182, 0;
$L__BB1_18:
	ld.global.u32 	%r79, [%rd104+-12];
	setp.eq.s32 	%p9, %r79, 0;
	@%p9 bra 	$L__BB1_20;
	cvta.global.u64 	%rd29, %rd52;
	{ // callseq 28, 0
	.param .b64 param0;
	st.param.b64 	[param0], %rd29;
	.param .b64 param1;
	st.param.b64 	[param1], 0;
	.param .b32 retval0;
	call.uni (retval0), 
	vprintf, 
	(
	param0, 
	param1
	);
	ld.param.b32 	%r80, [retval0];
	} // callseq 28
	bra.uni 	$L__BB1_21;
$L__BB1_20:
	cvta.global.u64 	%rd31, %rd12;
	{ // callseq 29, 0
	.param .b64 param0;
	st.param.b64 	[param0], %rd31;
	.param .b64 param1;
	st.param.b64 	[param1], 0;
	.param .b32 retval0;
	call.uni (retval0), 
	vprintf, 
	(
	param0, 
	param1
	);
	ld.param.b32 	%r82, [retval0];
	} // callseq 29
$L__BB1_21:
	add.s32 	%r183, %r182, 1;
	setp.ne.s32 	%p10, %r183, %r47;
	@%p10 bra 	$L__BB1_23;
	cvta.global.u64 	%rd33, %rd8;
	{ // callseq 30, 0
	.param .b64 param0;
	st.param.b64 	[param0], %rd33;
	.param .b64 param1;
	st.param.b64 	[param1], 0;
	.param .b32 retval0;
	call.uni (retval0), 
	vprintf, 
	(
	param0, 
	param1
	);
	ld.param.b32 	%r85, [retval0];
	} // callseq 30
	mov.b32 	%r183, 0;
$L__BB1_23:
	ld.global.u32 	%r87, [%rd104];
	setp.eq.s32 	%p11, %r87, 0;
	@%p11 bra 	$L__BB1_25;
	cvta.global.u64 	%rd35, %rd52;
	{ // callseq 31, 0
	.param .b64 param0;
	st.param.b64 	[param0], %rd35;
	.param .b64 param1;
	st.param.b64 	[param1], 0;
	.param .b32 retval0;
	call.uni (retval0), 
	vprintf, 
	(
	param0, 
	param1
	);
	ld.param.b32 	%r88, [retval0];
	} // callseq 31
	bra.uni 	$L__BB1_26;
$L__BB1_25:
	cvta.global.u64 	%rd37, %rd12;
	{ // callseq 32, 0
	.param .b64 param0;
	st.param.b64 	[param0], %rd37;
	.param .b64 param1;
	st.param.b64 	[param1], 0;
	.param .b32 retval0;
	call.uni (retval0), 
	vprintf, 
	(
	param0, 
	param1
	);
	ld.param.b32 	%r90, [retval0];
	} // callseq 32
$L__BB1_26:
	add.s32 	%r184, %r183, 1;
	setp.ne.s32 	%p12, %r184, %r47;
	@%p12 bra 	$L__BB1_28;
	cvta.global.u64 	%rd39, %rd8;
	{ // callseq 33, 0
	.param .b64 param0;
	st.param.b64 	[param0], %rd39;
	.param .b64 param1;
	st.param.b64 	[param1], 0;
	.param .b32 retval0;
	call.uni (retval0), 
	vprintf, 
	(
	param0, 
	param1
	);
	ld.param.b32 	%r93, [retval0];
	} // callseq 33
	mov.b32 	%r184, 0;
$L__BB1_28:
	ld.global.u32 	%r95, [%rd104+12];
	setp.eq.s32 	%p13, %r95, 0;
	@%p13 bra 	$L__BB1_30;
	cvta.global.u64 	%rd41, %rd52;
	{ // callseq 34, 0
	.param .b64 param0;
	st.param.b64 	[param0], %rd41;
	.param .b64 param1;
	st.param.b64 	[param1], 0;
	.param .b32 retval0;
	call.uni (retval0), 
	vprintf, 
	(
	param0, 
	param1
	);
	ld.param.b32 	%r96, [retval0];
	} // callseq 34
	bra.uni 	$L__BB1_31;
$L__BB1_30:
	cvta.global.u64 	%rd43, %rd12;
	{ // callseq 35, 0
	.param .b64 param0;
	st.param.b64 	[param0], %rd43;
	.param .b64 param1;
	st.param.b64 	[param1], 0;
	.param .b32 retval0;
	call.uni (retval0), 
	vprintf, 
	(
	param0, 
	param1
	);
	ld.param.b32 	%r98, [retval0];
	} // callseq 35
$L__BB1_31:
	add.s32 	%r185, %r184, 1;
	setp.ne.s32 	%p14, %r185, %r47;
	@%p14 bra 	$L__BB1_33;
	cvta.global.u64 	%rd45, %rd8;
	{ // callseq 36, 0
	.param .b64 param0;
	st.param.b64 	[param0], %rd45;
	.param .b64 param1;
	st.param.b64 	[param1], 0;
	.param .b32 retval0;
	call.uni (retval0), 
	vprintf, 
	(
	param0, 
	param1
	);
	ld.param.b32 	%r101, [retval0];
	} // callseq 36
	mov.b32 	%r185, 0;
$L__BB1_33:
	ld.global.u32 	%r103, [%rd104+24];
	setp.eq.s32 	%p15, %r103, 0;
	@%p15 bra 	$L__BB1_35;
	cvta.global.u64 	%rd47, %rd52;
	{ // callseq 37, 0
	.param .b64 param0;
	st.param.b64 	[param0], %rd47;
	.param .b64 param1;
	st.param.b64 	[param1], 0;
	.param .b32 retval0;
	call.uni (retval0), 
	vprintf, 
	(
	param0, 
	param1
	);
	ld.param.b32 	%r104, [retval0];
	} // callseq 37
	bra.uni 	$L__BB1_36;
$L__BB1_35:
	cvta.global.u64 	%rd49, %rd12;
	{ // callseq 38, 0
	.param .b64 param0;
	st.param.b64 	[param0], %rd49;
	.param .b64 param1;
	st.param.b64 	[param1], 0;
	.param .b32 retval0;
	call.uni (retval0), 
	vprintf, 
	(
	param0, 
	param1
	);
	ld.param.b32 	%r106, [retval0];
	} // callseq 38
$L__BB1_36:
	add.s32 	%r186, %r185, 1;
	setp.ne.s32 	%p16, %r186, %r47;
	@%p16 bra 	$L__BB1_38;
	cvta.global.u64 	%rd51, %rd8;
	{ // callseq 39, 0
	.param .b64 param0;
	st.param.b64 	[param0], %rd51;
	.param .b64 param1;
	st.param.b64 	[param1], 0;
	.param .b32 retval0;
	call.uni (retval0), 
	vprintf, 
	(
	param0, 
	param1
	);
	ld.param.b32 	%r109, [retval0];
	} // callseq 39
	mov.b32 	%r186, 0;
$L__BB1_38:
	ld.global.u32 	%r111, [%rd104+36];
	setp.eq.s32 	%p17, %r111, 0;
	@%p17 bra 	$L__BB1_40;
	cvta.global.u64 	%rd53, %rd52;
	{ // callseq 40, 0
	.param .b64 param0;
	st.param.b64 	[param0], %rd53;
	.param .b64 param1;
	st.param.b64 	[param1], 0;
	.param .b32 retval0;
	call.uni (retval0), 
	vprintf, 
	(
	param0, 
	param1
	);
	ld.param.b32 	%r112, [retval0];
	} // callseq 40
	bra.uni 	$L__BB1_41;
$L__BB1_40:
	cvta.global.u64 	%rd55, %rd12;
	{ // callseq 41, 0
	.param .b64 param0;
	st.param.b64 	[param0], %rd55;
	.param .b64 param1;
	st.param.b64 	[param1], 0;
	.param .b32 retval0;
	call.uni (retval0), 
	vprintf, 
	(
	param0, 
	param1
	);
	ld.param.b32 	%r114, [retval0];
	} // callseq 41
$L__BB1_41:
	add.s32 	%r178, %r186, 1;
	setp.ne.s32 	%p18, %r178, %r47;
	@%p18 bra 	$L__BB1_43;
	cvta.global.u64 	%rd57, %rd8;
	{ // callseq 42, 0
	.param .b64 param0;
	st.param.b64 	[param0], %rd57;
	.param .b64 param1;
	st.param.b64 	[param1], 0;
	.param .b32 retval0;
	call.uni (retval0), 
	vprintf, 
	(
	param0, 
	param1
	);
	ld.param.b32 	%r117, [retval0];
	} // callseq 42
	mov.b32 	%r178, 0;
$L__BB1_43:
	add.s32 	%r189, %r189, 24;
	add.s32 	%r177, %r177, 8;
	add.s64 	%rd104, %rd104, 96;
	setp.ne.s32 	%p19, %r177, 0;
	@%p19 bra 	$L__BB1_3;
$L__BB1_44:
	setp.eq.s32 	%p20, %r3, 0;
	@%p20 bra 	$L__BB1_86;
	setp.lt.u32 	%p21, %r3, 4;
	@%p21 bra 	$L__BB1_67;
	mul.wide.u32 	%rd58, %r189, 4;
	add.s64 	%rd5, %rd1, %rd58;
	ld.global.u32 	%r119, [%rd5+8];
	setp.eq.s32 	%p22, %r119, 0;
	@%p22 bra 	$L__BB1_48;
	mov.u64 	%rd59, $str$6;
	cvta.global.u64 	%rd60, %rd59;
	{ // callseq 43, 0
	.param .b64 param0;
	st.param.b64 	[param0], %rd60;
	.param .b64 param1;
	st.param.b64 	[param1], 0;
	.param .b32 retval0;
	call.uni (retval0), 
	vprintf, 
	(
	param0, 
	param1
	);
	ld.param.b32 	%r120, [retval0];
	} // callseq 43
	bra.uni 	$L__BB1_49;
$L__BB1_48:
	mov.u64 	%rd61, $str$5;
	cvta.global.u64 	%rd62, %rd61;
	{ // callseq 44, 0
	.param .b64 param0;
	st.param.b64 	[param0], %rd62;
	.param .b64 param1;
	st.param.b64 	[param1], 0;
	.param .b32 retval0;
	call.uni (retval0), 
	vprintf, 
	(
	param0, 
	param1
	);
	ld.param.b32 	%r122, [retval0];
	} // callseq 44
$L__BB1_49:
	add.s32 	%r190, %r178, 1;
	setp.ne.s32 	%p23, %r190, %r47;
	@%p23 bra 	$L__BB1_51;
	cvta.global.u64 	%rd64, %rd8;
	{ // callseq 45, 0
	.param .b64 param0;
	st.param.b64 	[param0], %rd64;
	.param .b64 param1;
	st.param.b64 	[param1], 0;
	.param .b32 retval0;
	call.uni (retval0), 
	vprintf, 
	(
	param0, 
	param1
	);
	ld.param.b32 	%r125, [retval0];
	} // callseq 45
	mov.b32 	%r190, 0;
$L__BB1_51:
	ld.global.u32 	%r127, [%rd5+20];
	setp.eq.s32 	%p24, %r127, 0;
	@%p24 bra 	$L__BB1_53;
	mov.u64 	%rd65, $str$6;
	cvta.global.u64 	%rd66, %rd65;
	{ // callseq 46, 0
	.param .b64 param0;
	st.param.b64 	[param0], %rd66;
	.param .b64 param1;
	st.param.b64 	[param1], 0;
	.param .b32 retval0;
	call.uni (retval0), 
	vprintf, 
	(
	param0, 
	param1
	);
	ld.param.b32 	%r128, [retval0];
	} // callseq 46
	bra.uni 	$L__BB1_54;
$L__BB1_53:
	mov.u64 	%rd67, $str$5;
	cvta.global.u64 	%rd68, %rd67;
	{ // callseq 47, 0
	.param .b64 param0;
	st.param.b64 	[param0], %rd68;
	.param .b64 param1;
	st.param.b64 	[param1], 0;
	.param .b32 retval0;
	call.uni (retval0), 
	vprintf, 
	(
	param0, 
	param1
	);
	ld.param.b32 	%r130, [retval0];
	} // callseq 47
$L__BB1_54:
	add.s32 	%r191, %r190, 1;
	setp.ne.s32 	%p25, %r191, %r47;
	@%p25 bra 	$L__BB1_56;
	cvta.global.u64 	%rd70, %rd8;
	{ // callseq 48, 0
	.param .b64 param0;
	st.param.b64 	[param0], %rd70;
	.param .b64 param1;
	st.param.b64 	[param1], 0;
	.param .b32 retval0;
	call.uni (retval0), 
	vprintf, 
	(
	param0, 
	param1
	);
	ld.param.b32 	%r133, [retval0];
	} // callseq 48
	mov.b32 	%r191, 0;
$L__BB1_56:
	ld.global.u32 	%r135, [%rd5+32];
	setp.eq.s32 	%p26, %r135, 0;
	@%p26 bra 	$L__BB1_58;
	mov.u64 	%rd71, $str$6;
	cvta.global.u64 	%rd72, %rd71;
	{ // callseq 49, 0
	.param .b64 param0;
	st.param.b64 	[param0], %rd72;
	.param .b64 param1;
	st.param.b64 	[param1], 0;
	.param .b32 retval0;
	call.uni (retval0), 
	vprintf, 
	(
	param0, 
	param1
	);
	ld.param.b32 	%r136, [retval0];
	} // callseq 49
	bra.uni 	$L__BB1_59;
$L__BB1_58:
	mov.u64 	%rd73, $str$5;
	cvta.global.u64 	%rd74, %rd73;
	{ // callseq 50, 0
	.param .b64 param0;
	st.param.b64 	[param0], %rd74;
	.param .b64 param1;
	st.param.b64 	[param1], 0;
	.param .b32 retval0;
	call.uni (retval0), 
	vprintf, 
	(
	param0, 
	param1
	);
	ld.param.b32 	%r138, [retval0];
	} // callseq 50
$L__BB1_59:
	add.s32 	%r192, %r191, 1;
	setp.ne.s32 	%p27, %r192, %r47;
	@%p27 bra 	$L__BB1_61;
	cvta.global.u64 	%rd76, %rd8;
	{ // callseq 51, 0
	.param .b64 param0;
	st.param.b64 	[param0], %rd76;
	.param .b64 param1;
	st.param.b64 	[param1], 0;
	.param .b32 retval0;
	call.uni (retval0), 
	vprintf, 
	(
	param0, 
	param1
	);
	ld.param.b32 	%r141, [retval0];
	} // callseq 51
	mov.b32 	%r192, 0;
$L__BB1_61:
	ld.global.u32 	%r143, [%rd5+44];
	setp.eq.s32 	%p28, %r143, 0;
	@%p28 bra 	$L__BB1_63;
	mov.u64 	%rd77, $str$6;
	cvta.global.u64 	%rd78, %rd77;
	{ // callseq 52, 0
	.param .b64 param0;
	st.param.b64 	[param0], %rd78;
	.param .b64 param1;
	st.param.b64 	[param1], 0;
	.param .b32 retval0;
	call.uni (retval0), 
	vprintf, 
	(
	param0, 
	param1
	);
	ld.param.b32 	%r144, [retval0];
	} // callseq 52
	bra.uni 	$L__BB1_64;
$L__BB1_63:
	mov.u64 	%rd79, $str$5;
	cvta.global.u64 	%rd80, %rd79;
	{ // callseq 53, 0
	.param .b64 param0;
	st.param.b64 	[param0], %rd80;
	.param .b64 param1;
	st.param.b64 	[param1], 0;
	.param .b32 retval0;
	call.uni (retval0), 
	vprintf, 
	(
	param0, 
	param1
	);
	ld.param.b32 	%r146, [retval0];
	} // callseq 53
$L__BB1_64:
	add.s32 	%r178, %r192, 1;
	setp.ne.s32 	%p29, %r178, %r47;
	@%p29 bra 	$L__BB1_66;
	cvta.global.u64 	%rd82, %rd8;
	{ // callseq 54, 0
	.param .b64 param0;
	st.param.b64 	[param0], %rd82;
	.param .b64 param1;
	st.param.b64 	[param1], 0;
	.param .b32 retval0;
	call.uni (retval0), 
	vprintf, 
	(
	param0, 
	param1
	);
	ld.param.b32 	%r149, [retval0];
	} // callseq 54
	mov.b32 	%r178, 0;
$L__BB1_66:
	add.s32 	%r189, %r189, 12;
$L__BB1_67:
	and.b32  	%r151, %r2, 3;
	setp.eq.s32 	%p30, %r151, 0;
	@%p30 bra 	$L__BB1_86;
	setp.eq.s32 	%p31, %r151, 1;
	@%p31 bra 	$L__BB1_80;
	mul.wide.u32 	%rd83, %r189, 4;
	add.s64 	%rd6, %rd1, %rd83;
	ld.global.u32 	%r152, [%rd6+8];
	setp.eq.s32 	%p32, %r152, 0;
	@%p32 bra 	$L__BB1_71;
	mov.u64 	%rd84, $str$6;
	cvta.global.u64 	%rd85, %rd84;
	{ // callseq 55, 0
	.param .b64 param0;
	st.param.b64 	[param0], %rd85;
	.param .b64 param1;
	st.param.b64 	[param1], 0;
	.param .b32 retval0;
	call.uni (retval0), 
	vprintf, 
	(
	param0, 
	param1
	);
	ld.param.b32 	%r153, [retval0];
	} // callseq 55
	bra.uni 	$L__BB1_72;
$L__BB1_71:
	mov.u64 	%rd86, $str$5;
	cvta.global.u64 	%rd87, %rd86;
	{ // callseq 56, 0
	.param .b64 param0;
	st.param.b64 	[param0], %rd87;
	.param .b64 param1;
	st.param.b64 	[param1], 0;
	.param .b32 retval0;
	call.uni (retval0), 
	vprintf, 
	(
	param0, 
	param1
	);
	ld.param.b32 	%r155, [retval0];
	} // callseq 56
$L__BB1_72:
	add.s32 	%r196, %r178, 1;
	setp.ne.s32 	%p33, %r196, %r47;
	@%p33 bra 	$L__BB1_74;
	cvta.global.u64 	%rd89, %rd8;
	{ // callseq 57, 0
	.param .b64 param0;
	st.param.b64 	[param0], %rd89;
	.param .b64 param1;
	st.param.b64 	[param1], 0;
	.param .b32 retval0;
	call.uni (retval0), 
	vprintf, 
	(
	param0, 
	param1
	);
	ld.param.b32 	%r158, [retval0];
	} // callseq 57
	mov.b32 	%r196, 0;
$L__BB1_74:
	ld.global.u32 	%r160, [%rd6+20];
	setp.eq.s32 	%p34, %r160, 0;
	@%p34 bra 	$L__BB1_76;
	mov.u64 	%rd90, $str$6;
	cvta.global.u64 	%rd91, %rd90;
	{ // callseq 58, 0
	.param .b64 param0;
	st.param.b64 	[param0], %rd91;
	.param .b64 param1;
	st.param.b64 	[param1], 0;
	.param .b32 retval0;
	call.uni (retval0), 
	vprintf, 
	(
	param0, 
	param1
	);
	ld.param.b32 	%r161, [retval0];
	} // callseq 58
	bra.uni 	$L__BB1_77;
$L__BB1_76:
	mov.u64 	%rd92, $str$5;
	cvta.global.u64 	%rd93, %rd92;
	{ // callseq 59, 0
	.param .b64 param0;
	st.param.b64 	[param0], %rd93;
	.param .b64 param1;
	st.param.b64 	[param1], 0;
	.param .b32 retval0;
	call.uni (retval0), 
	vprintf, 
	(
	param0, 
	param1
	);
	ld.param.b32 	%r163, [retval0];
	} // callseq 59
$L__BB1_77:
	add.s32 	%r178, %r196, 1;
	setp.ne.s32 	%p35, %r178, %r47;
	@%p35 bra 	$L__BB1_79;
	cvta.global.u64 	%rd95, %rd8;
	{ // callseq 60, 0
	.param .b64 param0;
	st.param.b64 	[param0], %rd95;
	.param .b64 param1;
	st.param.b64 	[param1], 0;
	.param .b32 retval0;
	call.uni (retval0), 
	vprintf, 
	(
	param0, 
	param1
	);
	ld.param.b32 	%r166, [retval0];
	} // callseq 60
	mov.b32 	%r178, 0;
$L__BB1_79:
	add.s32 	%r189, %r189, 6;
$L__BB1_80:
	and.b32  	%r168, %r1, 1;
	setp.eq.b32 	%p36, %r168, 1;
	@%p36 bra 	$L__BB1_86;
	mul.wide.u32 	%rd96, %r189, 4;
	add.s64 	%rd97, %rd1, %rd96;
	ld.global.u32 	%r169, [%rd97+8];
	setp.eq.s32 	%p37, %r169, 0;
	@%p37 bra 	$L__BB1_83;
	mov.u64 	%rd98, $str$6;
	cvta.global.u64 	%rd99, %rd98;
	{ // callseq 61, 0
	.param .b64 param0;
	st.param.b64 	[param0], %rd99;
	.param .b64 param1;
	st.param.b64 	[param1], 0;
	.param .b32 retval0;
	call.uni (retval0), 
	vprintf, 
	(
	param0, 
	param1
	);
	ld.param.b32 	%r170, [retval0];
	} // callseq 61
	bra.uni 	$L__BB1_84;
$L__BB1_83:
	mov.u64 	%rd100, $str$5;
	cvta.global.u64 	%rd101, %rd100;
	{ // callseq 62, 0
	.param .b64 param0;
	st.param.b64 	[param0], %rd101;
	.param .b64 param1;
	st.param.b64 	[param1], 0;
	.param .b32 retval0;
	call.uni (retval0), 
	vprintf, 
	(
	param0, 
	param1
	);
	ld.param.b32 	%r172, [retval0];
	} // callseq 62
$L__BB1_84:
	add.s32 	%r174, %r178, 1;
	setp.ne.s32 	%p38, %r174, %r47;
	@%p38 bra 	$L__BB1_86;
	cvta.global.u64 	%rd103, %rd8;
	{ // callseq 63, 0
	.param .b64 param0;
	st.param.b64 	[param0], %rd103;
	.param .b64 param1;
	st.param.b64 	[param1], 0;
	.param .b32 retval0;
	call.uni (retval0), 
	vprintf, 
	(
	param0, 
	param1
	);
	ld.param.b32 	%r175, [retval0];
	} // callseq 63
$L__BB1_86:
	ret;

}
	// .globl	_Z14populateArraysPiS_i
.visible .entry _Z14populateArraysPiS_i(
	.param .u64 .ptr .align 1 _Z14populateArraysPiS_i_param_0,
	.param .u64 .ptr .align 1 _Z14populateArraysPiS_i_param_1,
	.param .u32 _Z14populateArraysPiS_i_param_2
)
{
	.reg .pred 	%p<8>;
	.reg .b32 	%r<45>;
	.reg .b64 	%rd<16>;

	ld.param.u64 	%rd5, [_Z14populateArraysPiS_i_param_0];
	ld.param.u64 	%rd6, [_Z14populateArraysPiS_i_param_1];
	ld.param.u32 	%r21, [_Z14populateArraysPiS_i_param_2];
	cvta.to.global.u64 	%rd1, %rd6;
	cvta.to.global.u64 	%rd2, %rd5;
	setp.lt.s32 	%p1, %r21, 1;
	@%p1 bra 	$L__BB2_11;
	and.b32  	%r1, %r21, 3;
	and.b32  	%r2, %r21, 2147483644;
	and.b32  	%r3, %r21, 1;
	add.s64 	%rd3, %rd2, 24;
	add.s64 	%rd4, %rd1, 24;
	mov.b32 	%r34, 0;
	mov.u32 	%r44, %r34;
$L__BB2_2:
	setp.lt.u32 	%p2, %r21, 4;
	mov.b32 	%r42, 0;
	@%p2 bra 	$L__BB2_5;
	mov.b32 	%r36, 0;
$L__BB2_4:
	.pragma "nounroll";
	mul.wide.s32 	%rd7, %r44, 4;
	add.s64 	%rd8, %rd3, %rd7;
	add.s64 	%rd9, %rd4, %rd7;
	st.global.u32 	[%rd8+-24], %r36;
	st.global.u32 	[%rd9+-24], %r36;
	st.global.u32 	[%rd8+-20], %r34;
	st.global.u32 	[%rd9+-20], %r34;
	mov.b32 	%r26, 0;
	st.global.u32 	[%rd8+-16], %r26;
	st.global.u32 	[%rd9+-16], %r26;
	add.s32 	%r27, %r36, 1;
	st.global.u32 	[%rd8+-12], %r27;
	st.global.u32 	[%rd9+-12], %r27;
	st.global.u32 	[%rd8+-8], %r34;
	st.global.u32 	[%rd9+-8], %r34;
	st.global.u32 	[%rd8+-4], %r26;
	st.global.u32 	[%rd9+-4], %r26;
	add.s32 	%r28, %r36, 2;
	st.global.u32 	[%rd8], %r28;
	st.global.u32 	[%rd9], %r28;
	st.global.u32 	[%rd8+4], %r34;
	st.global.u32 	[%rd9+4], %r34;
	st.global.u32 	[%rd8+8], %r26;
	st.global.u32 	[%rd9+8], %r26;
	add.s32 	%r29, %r36, 3;
	st.global.u32 	[%rd8+12], %r29;
	st.global.u32 	[%rd9+12], %r29;
	st.global.u32 	[%rd8+16], %r34;
	st.global.u32 	[%rd9+16], %r34;
	st.global.u32 	[%rd8+20], %r26;
	st.global.u32 	[%rd9+20], %r26;
	add.s32 	%r44, %r44, 12;
	add.s32 	%r36, %r36, 4;
	setp.ne.s32 	%p3, %r36, %r2;
	mov.u32 	%r42, %r2;
	@%p3 bra 	$L__BB2_4;
$L__BB2_5:
	setp.eq.s32 	%p4, %r1, 0;
	@%p4 bra 	$L__BB2_10;
	setp.eq.s32 	%p5, %r1, 1;
	@%p5 bra 	$L__BB2_8;
	mul.wide.s32 	%rd10, %r44, 4;
	add.s64 	%rd11, %rd2, %rd10;
	st.global.u32 	[%rd11], %r42;
	add.s64 	%rd12, %rd1, %rd10;
	st.global.u32 	[%rd12], %r42;
	st.global.u32 	[%rd11+4], %r34;
	st.global.u32 	[%rd12+4], %r34;
	mov.b32 	%r31, 0;
	st.global.u32 	[%rd11+8], %r31;
	st.global.u32 	[%rd12+8], %r31;
	add.s32 	%r32, %r42, 1;
	st.global.u32 	[%rd11+12], %r32;
	st.global.u32 	[%rd12+12], %r32;
	st.global.u32 	[%rd11+16], %r34;
	st.global.u32 	[%rd12+16], %r34;
	st.global.u32 	[%rd11+20], %r31;
	st.global.u32 	[%rd12+20], %r31;
	add.s32 	%r44, %r44, 6;
	add.s32 	%r42, %r42, 2;
$L__BB2_8:
	setp.eq.s32 	%p6, %r3, 0;
	@%p6 bra 	$L__BB2_10;
	mul.wide.s32 	%rd13, %r44, 4;
	add.s64 	%rd14, %rd2, %rd13;
	st.global.u32 	[%rd14], %r42;
	add.s64 	%rd15, %rd1, %rd13;
	st.global.u32 	[%rd15], %r42;
	st.global.u32 	[%rd14+4], %r34;
	st.global.u32 	[%rd15+4], %r34;
	mov.b32 	%r33, 0;
	st.global.u32 	[%rd14+8], %r33;
	st.global.u32 	[%rd15+8], %r33;
	add.s32 	%r44, %r44, 3;
$L__BB2_10:
	add.s32 	%r34, %r34, 1;
	setp.ne.s32 	%p7, %r34, %r21;
	@%p7 bra 	$L__BB2_2;
$L__BB2_11:
	ret;

}
	// .globl	_Z11setupGliderPii
.visible .entry _Z11setupGliderPii(
	.param .u64 .ptr .align 1 _Z11setupGliderPii_param_0,
	.param .u32 _Z11setupGliderPii_param_1
)
{
	.reg .b32 	%r<4>;
	.reg .b64 	%rd<7>;

	ld.param.u64 	%rd1, [_Z11setupGliderPii_param_0];
	ld.param.u32 	%r1, [_Z11setupGliderPii_param_1];
	cvta.to.global.u64 	%rd2, %rd1;
	mov.b32 	%r2, 1;
	st.global.u32 	[%rd2+20], %r2;
	mul.lo.s32 	%r3, %r1, 3;
	mul.wide.s32 	%rd3, %r3, 4;
	add.s64 	%rd4, %rd2, %rd3;
	st.global.u32 	[%rd4+32], %r2;
	mul.wide.s32 	%rd5, %r1, 12;
	add.s64 	%rd6, %rd4, %rd5;
	st.global.u32 	[%rd6+8], %r2;
	st.global.u32 	[%rd6+20], %r2;
	st.global.u32 	[%rd6+32], %r2;
	ret;

}
	// .globl	_Z14calculateBoardPiS_
.visible .entry _Z14calculateBoardPiS_(
	.param .u64 .ptr .align 1 _Z14calculateBoardPiS__param_0,
	.param .u64 .ptr .align 1 _Z14calculateBoardPiS__param_1
)
{


	ret;

}


// ===== COMPILED SASS (sm_100) =====

	.target	sm_100

	.elftype	@"ET_EXEC"


//--------------------- .note.nv.tkinfo           --------------------------
	.section	.note.nv.tkinfo,"",@"SHT_NOTE"
	.sectionflags	@"SHF_NOTE_NV_TKINFO"
	.tkinfo
        /*0018*/ 	.word	0x00000002
        /*0030*/ 	.string	""
        /*0030*/ 	.string	"ptxas"
        /*0030*/ 	.string	"Cuda compilation tools, release 13.0, V13.0.88"
        /*0030*/ 	.string	"Build cuda_13.0.r13.0/compiler.36424714_0"
        /*0030*/ 	.string	"-arch sm_100 -m 64 "



//--------------------- .note.nv.cuinfo           --------------------------
	.section	.note.nv.cuinfo,"",@"SHT_NOTE"
	.sectionflags	@"SHF_NOTE_NV_CUINFO"
        /*0018*/ 	.short	0x0002
        /*001a*/ 	.short	0x0064
        /*001c*/ 	.short	0x0082
	.zero		2


//--------------------- .nv.info                  --------------------------
	.section	.nv.info,"",@"SHT_CUDA_INFO"
	.align	4


	//----- nvinfo : EIATTR_REGCOUNT
	.align		4
        /*0000*/ 	.byte	0x04, 0x2f
        /*0002*/ 	.short	(.L_8 - .L_7)
	.align		4
.L_7:
        /*0004*/ 	.word	index@(_Z5printPii)
        /*0008*/ 	.word	0x0000001e


	//----- nvinfo : EIATTR_FRAME_SIZE
	.align		4
.L_8:
        /*000c*/ 	.byte	0x04, 0x11
        /*000e*/ 	.short	(.L_10 - .L_9)
	.align		4
.L_9:
        /*0010*/ 	.word	index@(_Z5printPii)
        /*0014*/ 	.word	0x00000010


	//----- nvinfo : EIATTR_REGCOUNT
	.align		4
.L_10:
        /*0018*/ 	.byte	0x04, 0x2f
        /*001a*/ 	.short	(.L_12 - .L_11)
	.align		4
.L_11:
        /*001c*/ 	.word	index@(_Z10printBoardPiii)
        /*0020*/ 	.word	0x0000001e


	//----- nvinfo : EIATTR_FRAME_SIZE
	.align		4
.L_12:
        /*0024*/ 	.byte	0x04, 0x11
        /*0026*/ 	.short	(.L_14 - .L_13)
	.align		4
.L_13:
        /*0028*/ 	.word	index@(_Z10printBoardPiii)
        /*002c*/ 	.word	0x00000000


	//----- nvinfo : EIATTR_REGCOUNT
	.align		4
.L_14:
        /*0030*/ 	.byte	0x04, 0x2f
        /*0032*/ 	.short	(.L_16 - .L_15)
	.align		4
.L_15:
        /*0034*/ 	.word	index@(_Z14populateArraysPiS_i)
        /*0038*/ 	.word	0x00000012


	//----- nvinfo : EIATTR_FRAME_SIZE
	.align		4
.L_16:
        /*003c*/ 	.byte	0x04, 0x11
        /*003e*/ 	.short	(.L_18 - .L_17)
	.align		4
.L_17:
        /*0040*/ 	.word	index@(_Z14populateArraysPiS_i)
        /*0044*/ 	.word	0x00000000


	//----- nvinfo : EIATTR_REGCOUNT
	.align		4
.L_18:
        /*0048*/ 	.byte	0x04, 0x2f
        /*004a*/ 	.short	(.L_20 - .L_19)
	.align		4
.L_19:
        /*004c*/ 	.word	index@(_Z11setupGliderPii)
        /*0050*/ 	.word	0x0000000e


	//----- nvinfo : EIATTR_FRAME_SIZE
	.align		4
.L_20:
        /*0054*/ 	.byte	0x04, 0x11
        /*0056*/ 	.short	(.L_22 - .L_21)
	.align		4
.L_21:
        /*0058*/ 	.word	index@(_Z11setupGliderPii)
        /*005c*/ 	.word	0x00000000


	//----- nvinfo : EIATTR_REGCOUNT
	.align		4
.L_22:
        /*0060*/ 	.byte	0x04, 0x2f
        /*0062*/ 	.short	(.L_24 - .L_23)
	.align		4
.L_23:
        /*0064*/ 	.word	index@(_Z14calculateBoardPiS_)
        /*0068*/ 	.word	0x00000004


	//----- nvinfo : EIATTR_FRAME_SIZE
	.align		4
.L_24:
        /*006c*/ 	.byte	0x04, 0x11
        /*006e*/ 	.short	(.L_26 - .L_25)
	.align		4
.L_25:
        /*0070*/ 	.word	index@(_Z14calculateBoardPiS_)
        /*0074*/ 	.word	0x00000000


	//----- nvinfo : EIATTR_MIN_STACK_SIZE
	.align		4
.L_26:
        /*0078*/ 	.byte	0x04, 0x12
        /*007a*/ 	.short	(.L_28 - .L_27)
	.align		4
.L_27:
        /*007c*/ 	.word	index@(_Z14calculateBoardPiS_)
        /*0080*/ 	.word	0x00000000


	//----- nvinfo : EIATTR_MIN_STACK_SIZE
	.align		4
.L_28:
        /*0084*/ 	.byte	0x04, 0x12
        /*0086*/ 	.short	(.L_30 - .L_29)
	.align		4
.L_29:
        /*0088*/ 	.word	index@(_Z11setupGliderPii)
        /*008c*/ 	.word	0x00000000


	//----- nvinfo : EIATTR_MIN_STACK_SIZE
	.align		4
.L_30:
        /*0090*/ 	.byte	0x04, 0x12
        /*0092*/ 	.short	(.L_32 - .L_31)
	.align		4
.L_31:
        /*0094*/ 	.word	index@(_Z14populateArraysPiS_i)
        /*0098*/ 	.word	0x00000000


	//----- nvinfo : EIATTR_MIN_STACK_SIZE
	.align		4
.L_32:
        /*009c*/ 	.byte	0x04, 0x12
        /*009e*/ 	.short	(.L_34 - .L_33)
	.align		4
.L_33:
        /*00a0*/ 	.word	index@(_Z10printBoardPiii)
        /*00a4*/ 	.word	0x00000000


	//----- nvinfo : EIATTR_MIN_STACK_SIZE
	.align		4
.L_34:
        /*00a8*/ 	.byte	0x04, 0x12
        /*00aa*/ 	.short	(.L_36 - .L_35)
	.align		4
.L_35:
        /*00ac*/ 	.word	index@(_Z5printPii)
        /*00b0*/ 	.word	0x00000010
.L_36:


//--------------------- .nv.compat                --------------------------
	.section	.nv.compat,"",@"SHT_CUDA_COMPAT_INFO"
	.align	4
        /*0000*/ 	.byte	0x02, 0x09, 0x00, 0x00, 0x02, 0x02, 0x01, 0x00, 0x02, 0x05, 0x05, 0x00, 0x03, 0x07, 0x01, 0x01
        /*0010*/ 	.byte	0x02, 0x03, 0x00, 0x00, 0x02, 0x06, 0x01, 0x00, 0x04, 0x0b, 0x08, 0x00, 0x09, 0x00, 0x00, 0x00
        /*0020*/ 	.byte	0x00, 0x00, 0x00, 0x00


//--------------------- .nv.info._Z14calculateBoardPiS_ --------------------------
	.section	.nv.info._Z14calculateBoardPiS_,"",@"SHT_CUDA_INFO"
	.sectionflags	@""
	.align	4


	//----- nvinfo : EIATTR_CUDA_API_VERSION
	.align		4
        /*0000*/ 	.byte	0x04, 0x37
        /*0002*/ 	.short	(.L_38 - .L_37)
.L_37:
        /*0004*/ 	.word	0x00000082


	//----- nvinfo : EIATTR_KPARAM_INFO
	.align		4
.L_38:
        /*0008*/ 	.byte	0x04, 0x17
        /*000a*/ 	.short	(.L_40 - .L_39)
.L_39:
        /*000c*/ 	.word	0x00000000
        /*0010*/ 	.short	0x0001
        /*0012*/ 	.short	0x0008
        /*0014*/ 	.byte	0x00, 0xf5, 0x21, 0x00


	//----- nvinfo : EIATTR_KPARAM_INFO
	.align		4
.L_40:
        /*0018*/ 	.byte	0x04, 0x17
        /*001a*/ 	.short	(.L_42 - .L_41)
.L_41:
        /*001c*/ 	.word	0x00000000
        /*0020*/ 	.short	0x0000
        /*0022*/ 	.short	0x0000
        /*0024*/ 	.byte	0x00, 0xf5, 0x21, 0x00


	//----- nvinfo : EIATTR_SPARSE_MMA_MASK
	.align		4
.L_42:
        /*0028*/ 	.byte	0x03, 0x50
        /*002a*/ 	.short	0x0000


	//----- nvinfo : EIATTR_MAXREG_COUNT
	.align		4
        /*002c*/ 	.byte	0x03, 0x1b
        /*002e*/ 	.short	0x00ff


	//----- nvinfo : EIATTR_MERCURY_ISA_VERSION
	.align		4
        /*0030*/ 	.byte	0x03, 0x5f
        /*0032*/ 	.short	0x0101


	//----- nvinfo : EIATTR_VRC_CTA_INIT_COUNT
	.align		4
        /*0034*/ 	.byte	0x02, 0x4a
	.zero		1
	.zero		1


	//----- nvinfo : EIATTR_EXIT_INSTR_OFFSETS
	.align		4
        /*0038*/ 	.byte	0x04, 0x1c
        /*003a*/ 	.short	(.L_44 - .L_43)


	//   ....[0]....
.L_43:
        /*003c*/ 	.word	0x00000010


	//----- nvinfo : EIATTR_CBANK_PARAM_SIZE
	.align		4
.L_44:
        /*0040*/ 	.byte	0x03, 0x19
        /*0042*/ 	.short	0x0010


	//----- nvinfo : EIATTR_PARAM_CBANK
	.align		4
        /*0044*/ 	.byte	0x04, 0x0a
        /*0046*/ 	.short	(.L_46 - .L_45)
	.align		4
.L_45:
        /*0048*/ 	.word	index@(.nv.constant0._Z14calculateBoardPiS_)
        /*004c*/ 	.short	0x0380
        /*004e*/ 	.short	0x0010


	//----- nvinfo : EIATTR_SW_WAR
	.align		4
.L_46:
        /*0050*/ 	.byte	0x04, 0x36
        /*0052*/ 	.short	(.L_48 - .L_47)
.L_47:
        /*0054*/ 	.word	0x00000008
.L_48:


//--------------------- .nv.info._Z11setupGliderPii --------------------------
	.section	.nv.info._Z11setupGliderPii,"",@"SHT_CUDA_INFO"
	.sectionflags	@""
	.align	4


	//----- nvinfo : EIATTR_CUDA_API_VERSION
	.align		4
        /*0000*/ 	.byte	0x04, 0x37
        /*0002*/ 	.short	(.L_50 - .L_49)
.L_49:
        /*0004*/ 	.word	0x00000082


	//----- nvinfo : EIATTR_KPARAM_INFO
	.align		4
.L_50:
        /*0008*/ 	.byte	0x04, 0x17
        /*000a*/ 	.short	(.L_52 - .L_51)
.L_51:
        /*000c*/ 	.word	0x00000000
        /*0010*/ 	.short	0x0001
        /*0012*/ 	.short	0x0008
        /*0014*/ 	.byte	0x00, 0xf0, 0x11, 0x00


	//----- nvinfo : EIATTR_KPARAM_INFO
	.align		4
.L_52:
        /*0018*/ 	.byte	0x04, 0x17
        /*001a*/ 	.short	(.L_54 - .L_53)
.L_53:
        /*001c*/ 	.word	0x00000000
        /*0020*/ 	.short	0x0000
        /*0022*/ 	.short	0x0000
        /*0024*/ 	.byte	0x00, 0xf5, 0x21, 0x00


	//----- nvinfo : EIATTR_SPARSE_MMA_MASK
	.align		4
.L_54:
        /*0028*/ 	.byte	0x03, 0x50
        /*002a*/ 	.short	0x0000


	//----- nvinfo : EIATTR_MAXREG_COUNT
	.align		4
        /*002c*/ 	.byte	0x03, 0x1b
        /*002e*/ 	.short	0x00ff


	//----- nvinfo : EIATTR_MERCURY_ISA_VERSION
	.align		4
        /*0030*/ 	.byte	0x03, 0x5f
        /*0032*/ 	.short	0x0101


	//----- nvinfo : EIATTR_VRC_CTA_INIT_COUNT
	.align		4
        /*0034*/ 	.byte	0x02, 0x4a
	.zero		1
	.zero		1


	//----- nvinfo : EIATTR_EXIT_INSTR_OFFSETS
	.align		4
        /*0038*/ 	.byte	0x04, 0x1c
        /*003a*/ 	.short	(.L_56 - .L_55)


	//   ....[0]....
.L_55:
        /*003c*/ 	.word	0x000000e0


	//----- nvinfo : EIATTR_CBANK_PARAM_SIZE
	.align		4
.L_56:
        /*0040*/ 	.byte	0x03, 0x19
        /*0042*/ 	.short	0x000c


	//----- nvinfo : EIATTR_PARAM_CBANK
	.align		4
        /*0044*/ 	.byte	0x04, 0x0a
        /*0046*/ 	.short	(.L_58 - .L_57)
	.align		4
.L_57:
        /*0048*/ 	.word	index@(.nv.constant0._Z11setupGliderPii)
        /*004c*/ 	.short	0x0380
        /*004e*/ 	.short	0x000c


	//----- nvinfo : EIATTR_SW_WAR
	.align		4
.L_58:
        /*0050*/ 	.byte	0x04, 0x36
        /*0052*/ 	.short	(.L_60 - .L_59)
.L_59:
        /*0054*/ 	.word	0x00000008
.L_60:


//--------------------- .nv.info._Z14populateArraysPiS_i --------------------------
	.section	.nv.info._Z14populateArraysPiS_i,"",@"SHT_CUDA_INFO"
	.sectionflags	@""
	.align	4


	//----- nvinfo : EIATTR_CUDA_API_VERSION
	.align		4
        /*0000*/ 	.byte	0x04, 0x37
        /*0002*/ 	.short	(.L_62 - .L_61)
.L_61:
        /*0004*/ 	.word	0x00000082


	//----- nvinfo : EIATTR_KPARAM_INFO
	.align		4
.L_62:
        /*0008*/ 	.byte	0x04, 0x17
        /*000a*/ 	.short	(.L_64 - .L_63)
.L_63:
        /*000c*/ 	.word	0x00000000
        /*0010*/ 	.short	0x0002
        /*0012*/ 	.short	0x0010
        /*0014*/ 	.byte	0x00, 0xf0, 0x11, 0x00


	//----- nvinfo : EIATTR_KPARAM_INFO
	.align		4
.L_64:
        /*0018*/ 	.byte	0x04, 0x17
        /*001a*/ 	.short	(.L_66 - .L_65)
.L_65:
        /*001c*/ 	.word	0x00000000
        /*0020*/ 	.short	0x0001
        /*0022*/ 	.short	0x0008
        /*0024*/ 	.byte	0x00, 0xf5, 0x21, 0x00


	//----- nvinfo : EIATTR_KPARAM_INFO
	.align		4
.L_66:
        /*0028*/ 	.byte	0x04, 0x17
        /*002a*/ 	.short	(.L_68 - .L_67)
.L_67:
        /*002c*/ 	.word	0x00000000
        /*0030*/ 	.short	0x0000
        /*0032*/ 	.short	0x0000
        /*0034*/ 	.byte	0x00, 0xf5, 0x21, 0x00


	//----- nvinfo : EIATTR_SPARSE_MMA_MASK
	.align		4
.L_68:
        /*0038*/ 	.byte	0x03, 0x50
        /*003a*/ 	.short	0x0000


	//----- nvinfo : EIATTR_MAXREG_COUNT
	.align		4
        /*003c*/ 	.byte	0x03, 0x1b
        /*003e*/ 	.short	0x00ff


	//----- nvinfo : EIATTR_MERCURY_ISA_VERSION
	.align		4
        /*0040*/ 	.byte	0x03, 0x5f
        /*0042*/ 	.short	0x0101


	//----- nvinfo : EIATTR_VRC_CTA_INIT_COUNT
	.align		4
        /*0044*/ 	.byte	0x02, 0x4a
	.zero		1
	.zero		1


	//----- nvinfo : EIATTR_EXIT_INSTR_OFFSETS
	.align		4
        /*0048*/ 	.byte	0x04, 0x1c
        /*004a*/ 	.short	(.L_70 - .L_69)


	//   ....[0]....
.L_69:
        /*004c*/ 	.word	0x00000030


	//   ....[1]....
        /*0050*/ 	.word	0x00000600


	//----- nvinfo : EIATTR_CBANK_PARAM_SIZE
	.align		4
.L_70:
        /*0054*/ 	.byte	0x03, 0x19
        /*0056*/ 	.short	0x0014


	//----- nvinfo : EIATTR_PARAM_CBANK
	.align		4
        /*0058*/ 	.byte	0x04, 0x0a
        /*005a*/ 	.short	(.L_72 - .L_71)
	.align		4
.L_71:
        /*005c*/ 	.word	index@(.nv.constant0._Z14populateArraysPiS_i)
        /*0060*/ 	.short	0x0380
        /*0062*/ 	.short	0x0014


	//----- nvinfo : EIATTR_SW_WAR
	.align		4
.L_72:
        /*0064*/ 	.byte	0x04, 0x36
        /*0066*/ 	.short	(.L_74 - .L_73)
.L_73:
        /*0068*/ 	.word	0x00000008
.L_74:


//--------------------- .nv.info._Z10printBoardPiii --------------------------
	.section	.nv.info._Z10printBoardPiii,"",@"SHT_CUDA_INFO"
	.sectionflags	@""
	.align	4


	//----- nvinfo : EIATTR_CUDA_API_VERSION
	.align		4
        /*0000*/ 	.byte	0x04, 0x37
        /*0002*/ 	.short	(.L_76 - .L_75)
.L_75:
        /*0004*/ 	.word	0x00000082


	//----- nvinfo : EIATTR_KPARAM_INFO
	.align		4
.L_76:
        /*0008*/ 	.byte	0x04, 0x17
        /*000a*/ 	.short	(.L_78 - .L_77)
.L_77:
        /*000c*/ 	.word	0x00000000
        /*0010*/ 	.short	0x0002
        /*0012*/ 	.short	0x000c
        /*0014*/ 	.byte	0x00, 0xf0, 0x11, 0x00


	//----- nvinfo : EIATTR_KPARAM_INFO
	.align		4
.L_78:
        /*0018*/ 	.byte	0x04, 0x17
        /*001a*/ 	.short	(.L_80 - .L_79)
.L_79:
        /*001c*/ 	.word	0x00000000
        /*0020*/ 	.short	0x0001
        /*0022*/ 	.short	0x0008
        /*0024*/ 	.byte	0x00, 0xf0, 0x11, 0x00


	//----- nvinfo : EIATTR_KPARAM_INFO
	.align		4
.L_80:
        /*0028*/ 	.byte	0x04, 0x17
        /*002a*/ 	.short	(.L_82 - .L_81)
.L_81:
        /*002c*/ 	.word	0x00000000
        /*0030*/ 	.short	0x0000
        /*0032*/ 	.short	0x0000
        /*0034*/ 	.byte	0x00, 0xf5, 0x21, 0x00


	//----- nvinfo : EIATTR_SPARSE_MMA_MASK
	.align		4
.L_82:
        /*0038*/ 	.byte	0x03, 0x50
        /*003a*/ 	.short	0x0000


	//----- nvinfo : EIATTR_MAXREG_COUNT
	.align		4
        /*003c*/ 	.byte	0x03, 0x1b
        /*003e*/ 	.short	0x00ff


	//----- nvinfo : EIATTR_EXTERNS
	.align		4
        /*0040*/ 	.byte	0x04, 0x0f
        /*0042*/ 	.short	(.L_84 - .L_83)


	//   ....[0]....
	.align		4
.L_83:
        /*0044*/ 	.word	index@(vprintf)


	//----- nvinfo : EIATTR_MERCURY_ISA_VERSION
	.align		4
.L_84:
        /*0048*/ 	.byte	0x03, 0x5f
        /*004a*/ 	.short	0x0101


	//----- nvinfo : EIATTR_VRC_CTA_INIT_COUNT
	.align		4
        /*004c*/ 	.byte	0x02, 0x4a
	.zero		1
	.zero		1


	//----- nvinfo : EIATTR_SYSCALL_OFFSETS
	.align		4
        /*0050*/ 	.byte	0x04, 0x46
        /*0052*/ 	.short	(.L_86 - .L_85)


	//   ....[0]....
.L_85:
        /*0054*/ 	.word	0x00000090


	//   ....[1]....
        /*0058*/ 	.word	0x000002f0


	//   ....[2]....
        /*005c*/ 	.word	0x00000380


	//   ....[3]....
        /*0060*/ 	.word	0x00000450


	//   ....[4]....
        /*0064*/ 	.word	0x00000550


	//   ....[5]....
        /*0068*/ 	.word	0x000005e0


	//   ....[6]....
        /*006c*/ 	.word	0x000006b0


	//   ....[7]....
        /*0070*/ 	.word	0x000007b0


	//   ....[8]....
        /*0074*/ 	.word	0x00000840


	//   ....[9]....
        /*0078*/ 	.word	0x00000910


	//   ....[10]....
        /*007c*/ 	.word	0x00000a10


	//   ....[11]....
        /*0080*/ 	.word	0x00000aa0


	//   ....[12]....
        /*0084*/ 	.word	0x00000b70


	//   ....[13]....
        /*0088*/ 	.word	0x00000c70


	//   ....[14]....
        /*008c*/ 	.word	0x00000d00


	//   ....[15]....
        /*0090*/ 	.word	0x00000dd0


	//   ....[16]....
        /*0094*/ 	.word	0x00000ed0


	//   ....[17]....
        /*0098*/ 	.word	0x00000f60


	//   ....[18]....
        /*009c*/ 	.word	0x00001030


	//   ....[19]....
        /*00a0*/ 	.word	0x00001130


	//   ....[20]....
        /*00a4*/ 	.word	0x000011c0


	//   ....[21]....
        /*00a8*/ 	.word	0x00001290


	//   ....[22]....
        /*00ac*/ 	.word	0x00001390


	//   ....[23]....
        /*00b0*/ 	.word	0x00001420


	//   ....[24]....
        /*00b4*/ 	.word	0x000014f0


	//   ....[25]....
        /*00b8*/ 	.word	0x000016b0


	//   ....[26]....
        /*00bc*/ 	.word	0x00001740


	//   ....[27]....
        /*00c0*/ 	.word	0x00001820


	//   ....[28]....
        /*00c4*/ 	.word	0x00001920


	//   ....[29]....
        /*00c8*/ 	.word	0x000019b0


	//   ....[30]....
        /*00cc*/ 	.word	0x00001a90


	//   ....[31]....
        /*00d0*/ 	.word	0x00001b90


	//   ....[32]....
        /*00d4*/ 	.word	0x00001c20


	//   ....[33]....
        /*00d8*/ 	.word	0x00001d00


	//   ....[34]....
        /*00dc*/ 	.word	0x00001e00


	//   ....[35]....
        /*00e0*/ 	.word	0x00001e90


	//   ....[36]....
        /*00e4*/ 	.word	0x00001f70


	//   ....[37]....
        /*00e8*/ 	.word	0x000020e0


	//   ....[38]....
        /*00ec*/ 	.word	0x00002170


	//   ....[39]....
        /*00f0*/ 	.word	0x00002250


	//   ....[40]....
        /*00f4*/ 	.word	0x00002350


	//   ....[41]....
        /*00f8*/ 	.word	0x000023e0


	//   ....[42]....
        /*00fc*/ 	.word	0x000024c0


	//   ....[43]....
        /*0100*/ 	.word	0x00002620


	//   ....[44]....
        /*0104*/ 	.word	0x000026b0


	//   ....[45]....
        /*0108*/ 	.word	0x00002780


	//----- nvinfo : EIATTR_EXIT_INSTR_OFFSETS
	.align		4
.L_86:
        /*010c*/ 	.byte	0x04, 0x1c
        /*010e*/ 	.short	(.L_88 - .L_87)


	//   ....[0]....
.L_87:
        /*0110*/ 	.word	0x000000c0


	//   ....[1]....
        /*0114*/ 	.word	0x00001590


	//   ....[2]....
        /*0118*/ 	.word	0x00001fc0


	//   ....[3]....
        /*011c*/ 	.word	0x00002520


	//   ....[4]....
        /*0120*/ 	.word	0x00002700


	//   ....[5]....
        /*0124*/ 	.word	0x00002790


	//----- nvinfo : EIATTR_CRS_STACK_SIZE
	.align		4
.L_88:
        /*0128*/ 	.byte	0x04, 0x1e
        /*012a*/ 	.short	(.L_90 - .L_89)
.L_89:
        /*012c*/ 	.word	0x00000000


	//----- nvinfo : EIATTR_CBANK_PARAM_SIZE
	.align		4
.L_90:
        /*0130*/ 	.byte	0x03, 0x19
        /*0132*/ 	.short	0x0010


	//----- nvinfo : EIATTR_PARAM_CBANK
	.align		4
        /*0134*/ 	.byte	0x04, 0x0a
        /*0136*/ 	.short	(.L_92 - .L_91)
	.align		4
.L_91:
        /*0138*/ 	.word	index@(.nv.constant0._Z10printBoardPiii)
        /*013c*/ 	.short	0x0380
        /*013e*/ 	.short	0x0010


	//----- nvinfo : EIATTR_SW_WAR
	.align		4
.L_92:
        /*0140*/ 	.byte	0x04, 0x36
        /*0142*/ 	.short	(.L_94 - .L_93)
.L_93:
        /*0144*/ 	.word	0x00000008
.L_94:


//--------------------- .nv.info._Z5printPii      --------------------------
	.section	.nv.info._Z5printPii,"",@"SHT_CUDA_INFO"
	.sectionflags	@""
	.align	4


	//----- nvinfo : EIATTR_CUDA_API_VERSION
	.align		4
        /*0000*/ 	.byte	0x04, 0x37
        /*0002*/ 	.short	(.L_96 - .L_95)
.L_95:
        /*0004*/ 	.word	0x00000082


	//----- nvinfo : EIATTR_KPARAM_INFO
	.align		4
.L_96:
        /*0008*/ 	.byte	0x04, 0x17
        /*000a*/ 	.short	(.L_98 - .L_97)
.L_97:
        /*000c*/ 	.word	0x00000000
        /*0010*/ 	.short	0x0001
        /*0012*/ 	.short	0x0008
        /*0014*/ 	.byte	0x00, 0xf0, 0x11, 0x00


	//----- nvinfo : EIATTR_KPARAM_INFO
	.align		4
.L_98:
        /*0018*/ 	.byte	0x04, 0x17
        /*001a*/ 	.short	(.L_100 - .L_99)
.L_99:
        /*001c*/ 	.word	0x00000000
        /*0020*/ 	.short	0x0000
        /*0022*/ 	.short	0x0000
        /*0024*/ 	.byte	0x00, 0xf5, 0x21, 0x00


	//----- nvinfo : EIATTR_SPARSE_MMA_MASK
	.align		4
.L_100:
        /*0028*/ 	.byte	0x03, 0x50
        /*002a*/ 	.short	0x0000


	//----- nvinfo : EIATTR_MAXREG_COUNT
	.align		4
        /*002c*/ 	.byte	0x03, 0x1b
        /*002e*/ 	.short	0x00ff


	//----- nvinfo : EIATTR_EXTERNS
	.align		4
        /*0030*/ 	.byte	0x04, 0x0f
        /*0032*/ 	.short	(.L_102 - .L_101)


	//   ....[0]....
	.align		4
.L_101:
        /*0034*/ 	.word	index@(vprintf)


	//----- nvinfo : EIATTR_MERCURY_ISA_VERSION
	.align		4
.L_102:
        /*0038*/ 	.byte	0x03, 0x5f
        /*003a*/ 	.short	0x0101


	//----- nvinfo : EIATTR_VRC_CTA_INIT_COUNT
	.align		4
        /*003c*/ 	.byte	0x02, 0x4a
	.zero		1
	.zero		1


	//----- nvinfo : EIATTR_SYSCALL_OFFSETS
	.align		4
        /*0040*/ 	.byte	0x04, 0x46
        /*0042*/ 	.short	(.L_104 - .L_103)


	//   ....[0]....
.L_103:
        /*0044*/ 	.word	0x000000d0


	//   ....[1]....
        /*0048*/ 	.word	0x00000140


	//   ....[2]....
        /*004c*/ 	.word	0x000003f0


	//   ....[3]....
        /*0050*/ 	.word	0x00000520


	//   ....[4]....
        /*0054*/ 	.word	0x00000650


	//   ....[5]....
        /*0058*/ 	.word	0x00000780


	//   ....[6]....
        /*005c*/ 	.word	0x000008b0


	//   ....[7]....
        /*0060*/ 	.word	0x000009e0


	//   ....[8]....
        /*0064*/ 	.word	0x00000b10


	//   ....[9]....
        /*0068*/ 	.word	0x00000c40


	//   ....[10]....
        /*006c*/ 	.word	0x00000e60


	//   ....[11]....
        /*0070*/ 	.word	0x00000f90


	//   ....[12]....
        /*0074*/ 	.word	0x000010c0


	//   ....[13]....
        /*0078*/ 	.word	0x000011f0


	//   ....[14]....
        /*007c*/ 	.word	0x000013a0


	//   ....[15]....
        /*0080*/ 	.word	0x000014d0


	//   ....[16]....
        /*0084*/ 	.word	0x00001670


	//   ....[17]....
        /*0088*/ 	.word	0x000016f0


	//----- nvinfo : EIATTR_EXIT_INSTR_OFFSETS
	.align		4
.L_104:
        /*008c*/ 	.byte	0x04, 0x1c
        /*008e*/ 	.short	(.L_106 - .L_105)


	//   ....[0]....
.L_105:
        /*0090*/ 	.word	0x00001700


	//----- nvinfo : EIATTR_CRS_STACK_SIZE
	.align		4
.L_106:
        /*0094*/ 	.byte	0x04, 0x1e
        /*0096*/ 	.short	(.L_108 - .L_107)
.L_107:
        /*0098*/ 	.word	0x00000000


	//----- nvinfo : EIATTR_CBANK_PARAM_SIZE
	.align		4
.L_108:
        /*009c*/ 	.byte	0x03, 0x19
        /*009e*/ 	.short	0x000c


	//----- nvinfo : EIATTR_PARAM_CBANK
	.align		4
        /*00a0*/ 	.byte	0x04, 0x0a
        /*00a2*/ 	.short	(.L_110 - .L_109)
	.align		4
.L_109:
        /*00a4*/ 	.word	index@(.nv.constant0._Z5printPii)
        /*00a8*/ 	.short	0x0380
        /*00aa*/ 	.short	0x000c


	//----- nvinfo : EIATTR_SW_WAR
	.align		4
.L_110:
        /*00ac*/ 	.byte	0x04, 0x36
        /*00ae*/ 	.short	(.L_112 - .L_111)
.L_111:
        /*00b0*/ 	.word	0x00000008
.L_112:


//--------------------- .nv.callgraph             --------------------------
	.section	.nv.callgraph,"",@"SHT_CUDA_CALLGRAPH"
	.align	4
	.sectionentsize	8
	.align		4
        /*0000*/ 	.word	0x00000000
	.align		4
        /*0004*/ 	.word	0xffffffff
	.align		4
        /*0008*/ 	.word	index@(_Z10printBoardPiii)
	.align		4
        /*000c*/ 	.word	index@(vprintf)
	.align		4
        /*0010*/ 	.word	index@(_Z5printPii)
	.align		4
        /*0014*/ 	.word	index@(vprintf)
	.align		4
        /*0018*/ 	.word	0x00000000
	.align		4
        /*001c*/ 	.word	0xfffffffe
	.align		4
        /*0020*/ 	.word	0x00000000
	.align		4
        /*0024*/ 	.word	0xfffffffd
	.align		4
        /*0028*/ 	.word	0x00000000
	.align		4
        /*002c*/ 	.word	0xfffffffc


//--------------------- .nv.constant4             --------------------------
	.section	.nv.constant4,"a",@progbits
	.align	8
	.align		8
.nv.constant4:
        /*0000*/ 	.dword	$str
	.align		8
        /*0008*/ 	.dword	$str$1
	.align		8
        /*0010*/ 	.dword	$str$2
	.align		8
        /*0018*/ 	.dword	$str$3
	.align		8
        /*0020*/ 	.dword	$str$4
	.align		8
        /*0028*/ 	.dword	$str$5
	.align		8
        /*0030*/ 	.dword	$str$6
	.align		8
        /*0038*/ 	.dword	vprintf


//--------------------- .text._Z14calculateBoardPiS_ --------------------------
	.section	.text._Z14calculateBoardPiS_,"ax",@progbits
	.align	128
        .global         _Z14calculateBoardPiS_
        .type           _Z14calculateBoardPiS_,@function
        .size           _Z14calculateBoardPiS_,(.L_x_140 - _Z14calculateBoardPiS_)
        .other          _Z14calculateBoardPiS_,@"STO_CUDA_ENTRY STV_DEFAULT"
_Z14calculateBoardPiS_:
.text._Z14calculateBoardPiS_:
[----:B------:R-:W-:Y:S01]  /*0000*/  LDC R1, c[0x0][0x37c] ;  /* 0x0000df00ff017b82 */ /* 0x000fe20000000800 */
[----:B------:R-:W-:Y:S05]  /*0010*/  EXIT ;  /* 0x000000000000794d */ /* 0x000fea0003800000 */
.L_x_0:
[----:B------:R-:W-:-:S00]  /*0020*/  BRA `(.L_x_0) ;  /* 0xfffffffc00fc7947 */ /* 0x000fc0000383ffff */
[----:B------:R-:W-:-:S00]  /*0030*/  NOP ;  /* 0x0000000000007918 */ /* 0x000fc00000000000 */
        /* <DEDUP_REMOVED lines=12> */
.L_x_140:


//--------------------- .text._Z11setupGliderPii  --------------------------
	.section	.text._Z11setupGliderPii,"ax",@progbits
	.align	128
        .global         _Z11setupGliderPii
        .type           _Z11setupGliderPii,@function
        .size           _Z11setupGliderPii,(.L_x_141 - _Z11setupGliderPii)
        .other          _Z11setupGliderPii,@"STO_CUDA_ENTRY STV_DEFAULT"
_Z11setupGliderPii:
.text._Z11setupGliderPii:
[----:B------:R-:W-:Y:S08]  /*0000*/  LDC R1, c[0x0][0x37c] ;  /* 0x0000df00ff017b82 */ /* 0x000ff00000000800 */
[----:B------:R-:W0:Y:S01]  /*0010*/  LDC R11, c[0x0][0x388] ;  /* 0x0000e200ff0b7b82 */ /* 0x000e220000000800 */
[----:B------:R-:W1:Y:S01]  /*0020*/  LDCU.64 UR4, c[0x0][0x358] ;  /* 0x00006b00ff0477ac */ /* 0x000e620008000a00 */
[----:B------:R-:W-:-:S06]  /*0030*/  HFMA2 R9, -RZ, RZ, 0, 5.9604644775390625e-08 ;  /* 0x00000001ff097431 */ /* 0x000fcc00000001ff */
[----:B------:R-:W2:Y:S08]  /*0040*/  LDC.64 R2, c[0x0][0x380] ;  /* 0x0000e000ff027b82 */ /* 0x000eb00000000a00 */
[----:B------:R-:W1:Y:S01]  /*0050*/  LDC.64 R6, c[0x0][0x380] ;  /* 0x0000e000ff067b82 */ /* 0x000e620000000a00 */
[----:B0-----:R-:W-:-:S04]  /*0060*/  IMAD R5, R11, 0x3, RZ ;  /* 0x000000030b057824 */ /* 0x001fc800078e02ff */
[----:B--2---:R-:W-:-:S04]  /*0070*/  IMAD.WIDE R2, R5, 0x4, R2 ;  /* 0x0000000405027825 */ /* 0x004fc800078e0202 */
[----:B------:R-:W-:Y:S01]  /*0080*/  IMAD.WIDE R4, R11, 0xc, R2 ;  /* 0x0000000c0b047825 */ /* 0x000fe200078e0202 */
[----:B-1----:R-:W-:Y:S04]  /*0090*/  STG.E desc[UR4][R6.64+0x14], R9 ;  /* 0x0000140906007986 */ /* 0x002fe8000c101904 */
[----:B------:R-:W-:Y:S04]  /*00a0*/  STG.E desc[UR4][R2.64+0x20], R9 ;  /* 0x0000200902007986 */ /* 0x000fe8000c101904 */
[----:B------:R-:W-:Y:S04]  /*00b0*/  STG.E desc[UR4][R4.64+0x8], R9 ;  /* 0x0000080904007986 */ /* 0x000fe8000c101904 */
[----:B------:R-:W-:Y:S04]  /*00c0*/  STG.E desc[UR4][R4.64+0x14], R9 ;  /* 0x0000140904007986 */ /* 0x000fe8000c101904 */
[----:B------:R-:W-:Y:S01]  /*00d0*/  STG.E desc[UR4][R4.64+0x20], R9 ;  /* 0x0000200904007986 */ /* 0x000fe2000c101904 */
[----:B------:R-:W-:Y:S05]  /*00e0*/  EXIT ;  /* 0x000000000000794d */ /* 0x000fea0003800000 */
.L_x_1:
        /* <DEDUP_REMOVED lines=9> */
.L_x_141:


//--------------------- .text._Z14populateArraysPiS_i --------------------------
	.section	.text._Z14populateArraysPiS_i,"ax",@progbits
	.align	128
        .global         _Z14populateArraysPiS_i
        .type           _Z14populateArraysPiS_i,@function
        .size           _Z14populateArraysPiS_i,(.L_x_142 - _Z14populateArraysPiS_i)
        .other          _Z14populateArraysPiS_i,@"STO_CUDA_ENTRY STV_DEFAULT"
_Z14populateArraysPiS_i:
.text._Z14populateArraysPiS_i:
[----:B------:R-:W-:Y:S08]  /*0000*/  LDC R1, c[0x0][0x37c] ;  /* 0x0000df00ff017b82 */ /* 0x000ff00000000800 */
[----:B------:R-:W0:Y:S02]  /*0010*/  LDC R3, c[0x0][0x390] ;  /* 0x0000e400ff037b82 */ /* 0x000e240000000800 */
[----:B0-----:R-:W-:-:S13]  /*0020*/  ISETP.GE.AND P0, PT, R3, 0x1, PT ;  /* 0x000000010300780c */ /* 0x001fda0003f06270 */
[----:B------:R-:W-:Y:S05]  /*0030*/  @!P0 EXIT ;  /* 0x000000000000894d */ /* 0x000fea0003800000 */
[----:B------:R-:W0:Y:S01]  /*0040*/  LDCU.128 UR8, c[0x0][0x380] ;  /* 0x00007000ff0877ac */ /* 0x000e220008000c00 */
[----:B------:R-:W-:Y:S01]  /*0050*/  HFMA2 R0, -RZ, RZ, 0, 0 ;  /* 0x00000000ff007431 */ /* 0x000fe200000001ff */
[C---:B------:R-:W-:Y:S01]  /*0060*/  LOP3.LUT R8, R3.reuse, 0x3, RZ, 0xc0, !PT ;  /* 0x0000000303087812 */ /* 0x040fe200078ec0ff */
[----:B------:R-:W-:Y:S01]  /*0070*/  IMAD.MOV.U32 R2, RZ, RZ, RZ ;  /* 0x000000ffff027224 */ /* 0x000fe200078e00ff */
[----:B------:R-:W-:Y:S01]  /*0080*/  LOP3.LUT R3, R3, 0x7ffffffc, RZ, 0xc0, !PT ;  /* 0x7ffffffc03037812 */ /* 0x000fe200078ec0ff */
[----:B------:R-:W1:Y:S01]  /*0090*/  LDCU.64 UR12, c[0x0][0x358] ;  /* 0x00006b00ff0c77ac */ /* 0x000e620008000a00 */
[----:B0-----:R-:W-:Y:S02]  /*00a0*/  UIADD3 UR6, UP0, UPT, UR8, 0x18, URZ ;  /* 0x0000001808067890 */ /* 0x001fe4000ff1e0ff */
[----:B------:R-:W-:Y:S02]  /*00b0*/  UIADD3 UR4, UP1, UPT, UR10, 0x18, URZ ;  /* 0x000000180a047890 */ /* 0x000fe4000ff3e0ff */
[----:B------:R-:W-:-:S02]  /*00c0*/  UIADD3.X UR7, UPT, UPT, URZ, UR9, URZ, UP0, !UPT ;  /* 0x00000009ff077290 */ /* 0x000fc400087fe4ff */
[----:B-1----:R-:W-:-:S12]  /*00d0*/  UIADD3.X UR5, UPT, UPT, URZ, UR11, URZ, UP1, !UPT ;  /* 0x0000000bff057290 */ /* 0x002fd80008ffe4ff */
.L_x_6:
[----:B------:R-:W0:Y:S01]  /*00e0*/  LDCU UR8, c[0x0][0x390] ;  /* 0x00007200ff0877ac */ /* 0x000e220008000800 */
[----:B------:R-:W-:Y:S01]  /*00f0*/  IMAD.MOV.U32 R9, RZ, RZ, RZ ;  /* 0x000000ffff097224 */ /* 0x000fe200078e00ff */
[----:B0-----:R-:W-:-:S09]  /*0100*/  UISETP.GE.U32.AND UP0, UPT, UR8, 0x4, UPT ;  /* 0x000000040800788c */ /* 0x001fd2000bf06070 */
[----:B------:R-:W-:Y:S05]  /*0110*/  BRA.U !UP0, `(.L_x_2) ;  /* 0x00000001089c7547 */ /* 0x000fea000b800000 */
[----:B------:R-:W-:-:S07]  /*0120*/  MOV R9, RZ ;  /* 0x000000ff00097202 */ /* 0x000fce0000000f00 */
.L_x_3:
[----:B-1----:R-:W-:Y:S01]  /*0130*/  MOV R5, UR7 ;  /* 0x0000000700057c02 */ /* 0x002fe20008000f00 */
[----:B------:R-:W-:Y:S01]  /*0140*/  IMAD.U32 R4, RZ, RZ, UR6 ;  /* 0x00000006ff047e24 */ /* 0x000fe2000f8e00ff */
[----:B------:R-:W-:Y:S01]  /*0150*/  MOV R7, UR5 ;  /* 0x0000000500077c02 */ /* 0x000fe20008000f00 */
[----:B------:R-:W-:Y:S01]  /*0160*/  IMAD.U32 R6, RZ, RZ, UR4 ;  /* 0x00000004ff067e24 */ /* 0x000fe2000f8e00ff */
[----:B------:R-:W-:Y:S01]  /*0170*/  IADD3 R13, PT, PT, R9, 0x2, RZ ;  /* 0x00000002090d7810 */ /* 0x000fe20007ffe0ff */
[----:B------:R-:W-:-:S04]  /*0180*/  IMAD.WIDE R4, R0, 0x4, R4 ;  /* 0x0000000400047825 */ /* 0x000fc800078e0204 */
[C---:B------:R-:W-:Y:S01]  /*0190*/  IMAD.WIDE R6, R0.reuse, 0x4, R6 ;  /* 0x0000000400067825 */ /* 0x040fe200078e0206 */
[----:B------:R-:W-:Y:S03]  /*01a0*/  STG.E desc[UR12][R4.64+-0x18], R9 ;  /* 0xffffe80904007986 */ /* 0x000fe6000c10190c */
[C---:B------:R-:W-:Y:S01]  /*01b0*/  VIADD R11, R9.reuse, 0x1 ;  /* 0x00000001090b7836 */ /* 0x040fe20000000000 */
[----:B------:R0:W-:Y:S01]  /*01c0*/  STG.E desc[UR12][R6.64+-0x18], R9 ;  /* 0xffffe80906007986 */ /* 0x0001e2000c10190c */
[C---:B------:R-:W-:Y:S02]  /*01d0*/  VIADD R15, R9.reuse, 0x3 ;  /* 0x00000003090f7836 */ /* 0x040fe40000000000 */
[----:B------:R-:W-:Y:S01]  /*01e0*/  VIADD R0, R0, 0xc ;  /* 0x0000000c00007836 */ /* 0x000fe20000000000 */
[----:B------:R1:W-:Y:S04]  /*01f0*/  STG.E desc[UR12][R4.64+-0x14], R2 ;  /* 0xffffec0204007986 */ /* 0x0003e8000c10190c */
[----:B------:R1:W-:Y:S04]  /*0200*/  STG.E desc[UR12][R6.64+-0x14], R2 ;  /* 0xffffec0206007986 */ /* 0x0003e8000c10190c */
[----:B------:R1:W-:Y:S01]  /*0210*/  STG.E desc[UR12][R4.64+-0x10], RZ ;  /* 0xfffff0ff04007986 */ /* 0x0003e2000c10190c */
[----:B0-----:R-:W-:-:S03]  /*0220*/  IADD3 R9, PT, PT, R9, 0x4, RZ ;  /* 0x0000000409097810 */ /* 0x001fc60007ffe0ff */
[----:B------:R1:W-:Y:S01]  /*0230*/  STG.E desc[UR12][R6.64+-0x10], RZ ;  /* 0xfffff0ff06007986 */ /* 0x0003e2000c10190c */
[----:B------:R-:W-:-:S03]  /*0240*/  ISETP.NE.AND P0, PT, R9, R3, PT ;  /* 0x000000030900720c */ /* 0x000fc60003f05270 */
[----:B------:R1:W-:Y:S04]  /*0250*/  STG.E desc[UR12][R4.64+-0xc], R11 ;  /* 0xfffff40b04007986 */ /* 0x0003e8000c10190c */
[----:B------:R1:W-:Y:S04]  /*0260*/  STG.E desc[UR12][R6.64+-0xc], R11 ;  /* 0xfffff40b06007986 */ /* 0x0003e8000c10190c */
[----:B------:R1:W-:Y:S04]  /*0270*/  STG.E desc[UR12][R4.64+-0x8], R2 ;  /* 0xfffff80204007986 */ /* 0x0003e8000c10190c */
[----:B------:R1:W-:Y:S04]  /*0280*/  STG.E desc[UR12][R6.64+-0x8], R2 ;  /* 0xfffff80206007986 */ /* 0x0003e8000c10190c */
[----:B------:R1:W-:Y:S04]  /*0290*/  STG.E desc[UR12][R4.64+-0x4], RZ ;  /* 0xfffffcff04007986 */ /* 0x0003e8000c10190c */
[----:B------:R1:W-:Y:S04]  /*02a0*/  STG.E desc[UR12][R6.64+-0x4], RZ ;  /* 0xfffffcff06007986 */ /* 0x0003e8000c10190c */
        /* <DEDUP_REMOVED lines=11> */
[----:B------:R1:W-:Y:S01]  /*0360*/  STG.E desc[UR12][R6.64+0x14], RZ ;  /* 0x000014ff06007986 */ /* 0x0003e2000c10190c */
[----:B------:R-:W-:Y:S05]  /*0370*/  @P0 BRA `(.L_x_3) ;  /* 0xfffffffc006c0947 */ /* 0x000fea000383ffff */
[----:B------:R-:W-:-:S07]  /*0380*/  MOV R9, R3 ;  /* 0x0000000300097202 */ /* 0x000fce0000000f00 */
.L_x_2:
[----:B------:R-:W-:-:S13]  /*0390*/  ISETP.NE.AND P0, PT, R8, RZ, PT ;  /* 0x000000ff0800720c */ /* 0x000fda0003f05270 */
[----:B------:R-:W-:Y:S05]  /*03a0*/  @!P0 BRA `(.L_x_4) ;  /* 0x0000000000888947 */ /* 0x000fea0003800000 */
[----:B------:R-:W-:Y:S01]  /*03b0*/  ISETP.NE.AND P0, PT, R8, 0x1, PT ;  /* 0x000000010800780c */ /* 0x000fe20003f05270 */
[----:B------:R-:W-:-:S12]  /*03c0*/  ULOP3.LUT UP0, URZ, UR8, 0x1, URZ, 0xc0, !UPT ;  /* 0x0000000108ff7892 */ /* 0x000fd8000f80c0ff */
[----:B------:R-:W-:Y:S05]  /*03d0*/  @!P0 BRA `(.L_x_5) ;  /* 0x00000000004c8947 */ /* 0x000fea0003800000 */
[----:B-1----:R-:W0:Y:S01]  /*03e0*/  LDC.64 R4, c[0x0][0x380] ;  /* 0x0000e000ff047b82 */ /* 0x002e220000000a00 */
[----:B------:R-:W-:-:S07]  /*03f0*/  VIADD R11, R9, 0x1 ;  /* 0x00000001090b7836 */ /* 0x000fce0000000000 */
[----:B------:R-:W1:Y:S01]  /*0400*/  LDC.64 R6, c[0x0][0x388] ;  /* 0x0000e200ff067b82 */ /* 0x000e620000000a00 */
[----:B0-----:R-:W-:-:S05]  /*0410*/  IMAD.WIDE R4, R0, 0x4, R4 ;  /* 0x0000000400047825 */ /* 0x001fca00078e0204 */
[----:B------:R-:W-:Y:S01]  /*0420*/  STG.E desc[UR12][R4.64], R9 ;  /* 0x0000000904007986 */ /* 0x000fe2000c10190c */
[C---:B-1----:R-:W-:Y:S01]  /*0430*/  IMAD.WIDE R6, R0.reuse, 0x4, R6 ;  /* 0x0000000400067825 */ /* 0x042fe200078e0206 */
[----:B------:R-:W-:-:S04]  /*0440*/  IADD3 R0, PT, PT, R0, 0x6, RZ ;  /* 0x0000000600007810 */ /* 0x000fc80007ffe0ff */
[----:B------:R0:W-:Y:S04]  /*0450*/  STG.E desc[UR12][R6.64], R9 ;  /* 0x0000000906007986 */ /* 0x0001e8000c10190c */
[----:B------:R2:W-:Y:S04]  /*0460*/  STG.E desc[UR12][R4.64+0x4], R2 ;  /* 0x0000040204007986 */ /* 0x0005e8000c10190c */
[----:B------:R2:W-:Y:S04]  /*0470*/  STG.E desc[UR12][R6.64+0x4], R2 ;  /* 0x0000040206007986 */ /* 0x0005e8000c10190c */
[----:B------:R2:W-:Y:S01]  /*0480*/  STG.E desc[UR12][R4.64+0x8], RZ ;  /* 0x000008ff04007986 */ /* 0x0005e2000c10190c */
[----:B0-----:R-:W-:-:S03]  /*0490*/  VIADD R9, R9, 0x2 ;  /* 0x0000000209097836 */ /* 0x001fc60000000000 */
[----:B------:R2:W-:Y:S04]  /*04a0*/  STG.E desc[UR12][R6.64+0x8], RZ ;  /* 0x000008ff06007986 */ /* 0x0005e8000c10190c */
[----:B------:R2:W-:Y:S04]  /*04b0*/  STG.E desc[UR12][R4.64+0xc], R11 ;  /* 0x00000c0b04007986 */ /* 0x0005e8000c10190c */
[----:B------:R2:W-:Y:S04]  /*04c0*/  STG.E desc[UR12][R6.64+0xc], R11 ;  /* 0x00000c0b06007986 */ /* 0x0005e8000c10190c */
[----:B------:R2:W-:Y:S04]  /*04d0*/  STG.E desc[UR12][R4.64+0x10], R2 ;  /* 0x0000100204007986 */ /* 0x0005e8000c10190c */
[----:B------:R2:W-:Y:S04]  /*04e0*/  STG.E desc[UR12][R6.64+0x10], R2 ;  /* 0x0000100206007986 */ /* 0x0005e8000c10190c */
[----:B------:R2:W-:Y:S04]  /*04f0*/  STG.E desc[UR12][R4.64+0x14], RZ ;  /* 0x000014ff04007986 */ /* 0x0005e8000c10190c */
[----:B------:R2:W-:Y:S02]  /*0500*/  STG.E desc[UR12][R6.64+0x14], RZ ;  /* 0x000014ff06007986 */ /* 0x0005e4000c10190c */
.L_x_5:
[----:B------:R-:W-:Y:S05]  /*0510*/  BRA.U !UP0, `(.L_x_4) ;  /* 0x00000001082c7547 */ /* 0x000fea000b800000 */
[----:B-12---:R-:W0:Y:S08]  /*0520*/  LDC.64 R4, c[0x0][0x380] ;  /* 0x0000e000ff047b82 */ /* 0x006e300000000a00 */
[----:B------:R-:W1:Y:S01]  /*0530*/  LDC.64 R6, c[0x0][0x388] ;  /* 0x0000e200ff067b82 */ /* 0x000e620000000a00 */
[----:B0-----:R-:W-:-:S05]  /*0540*/  IMAD.WIDE R4, R0, 0x4, R4 ;  /* 0x0000000400047825 */ /* 0x001fca00078e0204 */
[----:B------:R0:W-:Y:S01]  /*0550*/  STG.E desc[UR12][R4.64], R9 ;  /* 0x0000000904007986 */ /* 0x0001e2000c10190c */
[C---:B-1----:R-:W-:Y:S01]  /*0560*/  IMAD.WIDE R6, R0.reuse, 0x4, R6 ;  /* 0x0000000400067825 */ /* 0x042fe200078e0206 */
[----:B------:R-:W-:-:S04]  /*0570*/  IADD3 R0, PT, PT, R0, 0x3, RZ ;  /* 0x0000000300007810 */ /* 0x000fc80007ffe0ff */
[----:B------:R0:W-:Y:S04]  /*0580*/  STG.E desc[UR12][R6.64], R9 ;  /* 0x0000000906007986 */ /* 0x0001e8000c10190c */
[----:B------:R0:W-:Y:S04]  /*0590*/  STG.E desc[UR12][R4.64+0x4], R2 ;  /* 0x0000040204007986 */ /* 0x0001e8000c10190c */
[----:B------:R0:W-:Y:S04]  /*05a0*/  STG.E desc[UR12][R6.64+0x4], R2 ;  /* 0x0000040206007986 */ /* 0x0001e8000c10190c */
[----:B------:R0:W-:Y:S04]  /*05b0*/  STG.E desc[UR12][R4.64+0x8], RZ ;  /* 0x000008ff04007986 */ /* 0x0001e8000c10190c */
[----:B------:R0:W-:Y:S02]  /*05c0*/  STG.E desc[UR12][R6.64+0x8], RZ ;  /* 0x000008ff06007986 */ /* 0x0001e4000c10190c */
.L_x_4:
[----:B012---:R-:W-:-:S05]  /*05d0*/  VIADD R2, R2, 0x1 ;  /* 0x0000000102027836 */ /* 0x007fca0000000000 */
[----:B------:R-:W-:-:S13]  /*05e0*/  ISETP.NE.AND P0, PT, R2, UR8, PT ;  /* 0x0000000802007c0c */ /* 0x000fda000bf05270 */
[----:B------:R-:W-:Y:S05]  /*05f0*/  @P0 BRA `(.L_x_6) ;  /* 0xfffffff800b80947 */ /* 0x000fea000383ffff */
[----:B------:R-:W-:Y:S05]  /*0600*/  EXIT ;  /* 0x000000000000794d */ /* 0x000fea0003800000 */
.L_x_7:
        /* <DEDUP_REMOVED lines=15> */
.L_x_142:


//--------------------- .text._Z10printBoardPiii  --------------------------
	.section	.text._Z10printBoardPiii,"ax",@progbits
	.align	128
        .global         _Z10printBoardPiii
        .type           _Z10printBoardPiii,@function
        .size           _Z10printBoardPiii,(.L_x_143 - _Z10printBoardPiii)
        .other          _Z10printBoardPiii,@"STO_CUDA_ENTRY STV_DEFAULT"
_Z10printBoardPiii:
.text._Z10printBoardPiii:
[----:B------:R-:W0:Y:S01]  /*0000*/  LDC R1, c[0x0][0x37c] ;  /* 0x0000df00ff017b82 */ /* 0x000e220000000800 */
[----:B------:R-:W-:Y:S01]  /*0010*/  MOV R0, 0x38 ;  /* 0x0000003800007802 */ /* 0x000fe20000000f00 */
[----:B------:R-:W1:Y:S01]  /*0020*/  LDCU.64 UR4, c[0x4][0x20] ;  /* 0x01000400ff0477ac */ /* 0x000e620008000a00 */
[----:B------:R-:W-:-:S05]  /*0030*/  CS2R R6, SRZ ;  /* 0x0000000000067805 */ /* 0x000fca000001ff00 */
[----:B------:R2:W3:Y:S01]  /*0040*/  LDC.64 R2, c[0x4][R0] ;  /* 0x0100000000027b82 */ /* 0x0004e20000000a00 */
[----:B------:R-:W4:Y:S01]  /*0050*/  LDCU UR36, c[0x0][0x38c] ;  /* 0x00007180ff2477ac */ /* 0x000f220008000800 */
[----:B-1----:R-:W-:Y:S02]  /*0060*/  IMAD.U32 R4, RZ, RZ, UR4 ;  /* 0x00000004ff047e24 */ /* 0x002fe4000f8e00ff */
[----:B--2---:R-:W-:-:S07]  /*0070*/  IMAD.U32 R5, RZ, RZ, UR5 ;  /* 0x00000005ff057e24 */ /* 0x004fce000f8e00ff */
[----:B------:R-:W-:-:S07]  /*0080*/  LEPC R20, `(.L_x_8) ;  /* 0x000000001014794e */ /* 0x000fce0000000000 */
[----:B0--34-:R-:W-:Y:S05]  /*0090*/  CALL.ABS.NOINC R2 ;  /* 0x0000000002007343 */ /* 0x019fea0003c00000 */
.L_x_8:
[----:B------:R-:W0:Y:S02]  /*00a0*/  LDC R3, c[0x0][0x388] ;  /* 0x0000e200ff037b82 */ /* 0x000e240000000800 */
[----:B0-----:R-:W-:-:S13]  /*00b0*/  ISETP.GE.AND P0, PT, R3, 0x1, PT ;  /* 0x000000010300780c */ /* 0x001fda0003f06270 */
[----:B------:R-:W-:Y:S05]  /*00c0*/  @!P0 EXIT ;  /* 0x000000000000894d */ /* 0x000fea0003800000 */
[----:B------:R-:W0:Y:S01]  /*00d0*/  LDC.64 R18, c[0x0][0x358] ;  /* 0x0000d600ff127b82 */ /* 0x000e220000000a00 */
[C---:B------:R-:W-:Y:S01]  /*00e0*/  VIADD R0, R3.reuse, 0xffffffff ;  /* 0xffffffff03007836 */ /* 0x040fe20000000000 */
[----:B------:R-:W-:Y:S02]  /*00f0*/  ISETP.GE.U32.AND P0, PT, R3, 0x16, PT ;  /* 0x000000160300780c */ /* 0x000fe40003f06070 */
[----:B------:R-:W-:Y:S01]  /*0100*/  CS2R R22, SRZ ;  /* 0x0000000000167805 */ /* 0x000fe2000001ff00 */
[----:B------:R-:W-:-:S05]  /*0110*/  IMAD.HI.U32 R0, R0, -0x55555555, RZ ;  /* 0xaaaaaaab00007827 */ /* 0x000fca00078e00ff */
[----:B------:R-:W-:-:S05]  /*0120*/  SHF.R.U32.HI R2, RZ, 0x1, R0 ;  /* 0x00000001ff027819 */ /* 0x000fca0000011600 */
[----:B------:R-:W-:-:S05]  /*0130*/  VIADD R24, R2, 0x1 ;  /* 0x0000000102187836 */ /* 0x000fca0000000000 */
[----:B------:R-:W-:Y:S01]  /*0140*/  LOP3.LUT R26, R24, 0x7, RZ, 0xc0, !PT ;  /* 0x00000007181a7812 */ /* 0x000fe200078ec0ff */
[----:B------:R-:W-:Y:S06]  /*0150*/  @!P0 BRA `(.L_x_9) ;  /* 0x0000001400088947 */ /* 0x000fec0003800000 */
[----:B------:R-:W1:Y:S01]  /*0160*/  LDCU.64 UR4, c[0x0][0x380] ;  /* 0x00007000ff0477ac */ /* 0x000e620008000a00 */
[----:B------:R-:W-:Y:S01]  /*0170*/  LOP3.LUT R25, R24, 0x7ffffff8, RZ, 0xc0, !PT ;  /* 0x7ffffff818197812 */ /* 0x000fe200078ec0ff */
[----:B------:R-:W-:Y:S01]  /*0180*/  BSSY.RECONVERGENT B7, `(.L_x_9) ;  /* 0x000013f000077945 */ /* 0x000fe20003800200 */
[----:B------:R-:W-:-:S03]  /*0190*/  IMAD.MOV.U32 R22, RZ, RZ, RZ ;  /* 0x000000ffff167224 */ /* 0x000fc600078e00ff */
[----:B------:R-:W-:Y:S01]  /*01a0*/  IMAD.MOV R25, RZ, RZ, -R25 ;  /* 0x000000ffff197224 */ /* 0x000fe200078e0a19 */
[----:B-1----:R-:W-:-:S04]  /*01b0*/  UIADD3 UR4, UP0, UPT, UR4, 0x38, URZ ;  /* 0x0000003804047890 */ /* 0x002fc8000ff1e0ff */
[----:B------:R-:W-:Y:S02]  /*01c0*/  UIADD3.X UR5, UPT, UPT, URZ, UR5, URZ, UP0, !UPT ;  /* 0x00000005ff057290 */ /* 0x000fe400087fe4ff */
[----:B------:R-:W-:-:S04]  /*01d0*/  IMAD.U32 R16, RZ, RZ, UR4 ;  /* 0x00000004ff107e24 */ /* 0x000fc8000f8e00ff */
[----:B------:R-:W-:-:S07]  /*01e0*/  IMAD.U32 R17, RZ, RZ, UR5 ;  /* 0x00000005ff117e24 */ /* 0x000fce000f8e00ff */
.L_x_66:
[----:B0-----:R-:W-:Y:S02]  /*01f0*/  R2UR UR4, R18 ;  /* 0x00000000120472ca */ /* 0x001fe400000e0000 */
[----:B------:R-:W-:-:S13]  /*0200*/  R2UR UR5, R19 ;  /* 0x00000000130572ca */ /* 0x000fda00000e0000 */
[----:B------:R-:W2:Y:S01]  /*0210*/  LDG.E R0, desc[UR4][R16.64+-0x30] ;  /* 0xffffd00410007981 */ /* 0x000ea2000c1e1900 */
[----:B------:R-:W-:Y:S01]  /*0220*/  VIADD R25, R25, 0x8 ;  /* 0x0000000819197836 */ /* 0x000fe20000000000 */
[----:B------:R-:W-:Y:S04]  /*0230*/  BSSY.RECONVERGENT B6, `(.L_x_10) ;  /* 0x0000016000067945 */ /* 0x000fe80003800200 */
[----:B------:R-:W-:-:S04]  /*0240*/  ISETP.NE.AND P1, PT, R25, RZ, PT ;  /* 0x000000ff1900720c */ /* 0x000fc80003f25270 */
[----:B------:R-:W-:Y:S02]  /*0250*/  P2R R27, PR, RZ, 0x2 ;  /* 0x00000002ff1b7803 */ /* 0x000fe40000000000 */
[----:B--2---:R-:W-:-:S13]  /*0260*/  ISETP.NE.AND P0, PT, R0, RZ, PT ;  /* 0x000000ff0000720c */ /* 0x004fda0003f05270 */
[----:B------:R-:W-:Y:S05]  /*0270*/  @P0 BRA `(.L_x_11) ;  /* 0x0000000000240947 */ /* 0x000fea0003800000 */
[----:B------:R-:W-:Y:S01]  /*0280*/  MOV R8, 0x38 ;  /* 0x0000003800087802 */ /* 0x000fe20000000f00 */
[----:B------:R-:W0:Y:S01]  /*0290*/  LDCU.64 UR4, c[0x4][0x28] ;  /* 0x01000500ff0477ac */ /* 0x000e220008000a00 */
[----:B------:R-:W-:-:S04]  /*02a0*/  CS2R R6, SRZ ;  /* 0x0000000000067805 */ /* 0x000fc8000001ff00 */
[----:B------:R-:W1:Y:S01]  /*02b0*/  LDC.64 R8, c[0x4][R8] ;  /* 0x0100000008087b82 */ /* 0x000e620000000a00 */
[----:B0-----:R-:W-:Y:S02]  /*02c0*/  IMAD.U32 R4, RZ, RZ, UR4 ;  /* 0x00000004ff047e24 */ /* 0x001fe4000f8e00ff */
[----:B------:R-:W-:-:S07]  /*02d0*/  IMAD.U32 R5, RZ, RZ, UR5 ;  /* 0x00000005ff057e24 */ /* 0x000fce000f8e00ff */
[----:B------:R-:W-:-:S07]  /*02e0*/  LEPC R20, `(.L_x_12) ;  /* 0x000000001014794e */ /* 0x000fce0000000000 */
[----:B-1----:R-:W-:Y:S05]  /*02f0*/  CALL.ABS.NOINC R8 ;  /* 0x0000000008007343 */ /* 0x002fea0003c00000 */
.L_x_12:
[----:B------:R-:W-:Y:S05]  /*0300*/  BRA `(.L_x_13) ;  /* 0x0000000000207947 */ /* 0x000fea0003800000 */
.L_x_11:
        /* <DEDUP_REMOVED lines=8> */
.L_x_13:
[----:B------:R-:W-:Y:S05]  /*0390*/  BSYNC.RECONVERGENT B6 ;  /* 0x0000000000067941 */ /* 0x000fea0003800200 */
.L_x_10:
[----:B------:R-:W-:Y:S01]  /*03a0*/  VIADD R22, R22, 0x1 ;  /* 0x0000000116167836 */ /* 0x000fe20000000000 */
[----:B------:R-:W-:Y:S04]  /*03b0*/  BSSY.RECONVERGENT B6, `(.L_x_14) ;  /* 0x000000c000067945 */ /* 0x000fe80003800200 */
[----:B------:R-:W-:-:S13]  /*03c0*/  ISETP.NE.AND P0, PT, R22, UR36, PT ;  /* 0x0000002416007c0c */ /* 0x000fda000bf05270 */
        /* <DEDUP_REMOVED lines=9> */
.L_x_16:
[----:B------:R-:W-:-:S07]  /*0460*/  IMAD.MOV.U32 R22, RZ, RZ, RZ ;  /* 0x000000ffff167224 */ /* 0x000fce00078e00ff */
.L_x_15:
[----:B------:R-:W-:Y:S05]  /*0470*/  BSYNC.RECONVERGENT B6 ;  /* 0x0000000000067941 */ /* 0x000fea0003800200 */
.L_x_14:
[----:B------:R-:W-:Y:S02]  /*0480*/  R2UR UR4, R18 ;  /* 0x00000000120472ca */ /* 0x000fe400000e0000 */
[----:B------:R-:W-:-:S13]  /*0490*/  R2UR UR5, R19 ;  /* 0x00000000130572ca */ /* 0x000fda00000e0000 */
[----:B------:R-:W2:Y:S01]  /*04a0*/  LDG.E R0, desc[UR4][R16.64+-0x24] ;  /* 0xffffdc0410007981 */ /* 0x000ea2000c1e1900 */
[----:B------:R-:W-:Y:S01]  /*04b0*/  BSSY.RECONVERGENT B6, `(.L_x_17) ;  /* 0x0000014000067945 */ /* 0x000fe20003800200 */
[----:B--2---:R-:W-:-:S13]  /*04c0*/  ISETP.NE.AND P0, PT, R0, RZ, PT ;  /* 0x000000ff0000720c */ /* 0x004fda0003f05270 */
[----:B------:R-:W-:Y:S05]  /*04d0*/  @!P0 BRA `(.L_x_18) ;  /* 0x0000000000248947 */ /* 0x000fea0003800000 */
        /* <DEDUP_REMOVED lines=8> */
.L_x_19:
[----:B------:R-:W-:Y:S05]  /*0560*/  BRA `(.L_x_20) ;  /* 0x0000000000207947 */ /* 0x000fea0003800000 */
.L_x_18:
        /* <DEDUP_REMOVED lines=8> */
.L_x_20:
[----:B------:R-:W-:Y:S05]  /*05f0*/  BSYNC.RECONVERGENT B6 ;  /* 0x0000000000067941 */ /* 0x000fea0003800200 */
.L_x_17:
        /* <DEDUP_REMOVED lines=12> */
.L_x_23:
[----:B------:R-:W-:-:S07]  /*06c0*/  IMAD.MOV.U32 R22, RZ, RZ, RZ ;  /* 0x000000ffff167224 */ /* 0x000fce00078e00ff */
.L_x_22:
[----:B------:R-:W-:Y:S05]  /*06d0*/  BSYNC.RECONVERGENT B6 ;  /* 0x0000000000067941 */ /* 0x000fea0003800200 */
.L_x_21:
        /* <DEDUP_REMOVED lines=14> */
.L_x_26:
[----:B------:R-:W-:Y:S05]  /*07c0*/  BRA `(.L_x_27) ;  /* 0x0000000000207947 */ /* 0x000fea0003800000 */
.L_x_25:
        /* <DEDUP_REMOVED lines=8> */
.L_x_27:
[----:B------:R-:W-:Y:S05]  /*0850*/  BSYNC.RECONVERGENT B6 ;  /* 0x0000000000067941 */ /* 0x000fea0003800200 */
.L_x_24:
        /* <DEDUP_REMOVED lines=12> */
.L_x_30:
[----:B------:R-:W-:-:S07]  /*0920*/  IMAD.MOV.U32 R22, RZ, RZ, RZ ;  /* 0x000000ffff167224 */ /* 0x000fce00078e00ff */
.L_x_29:
[----:B------:R-:W-:Y:S05]  /*0930*/  BSYNC.RECONVERGENT B6 ;  /* 0x0000000000067941 */ /* 0x000fea0003800200 */
.L_x_28:
        /* <DEDUP_REMOVED lines=14> */
.L_x_33:
[----:B------:R-:W-:Y:S05]  /*0a20*/  BRA `(.L_x_34) ;  /* 0x0000000000207947 */ /* 0x000fea0003800000 */
.L_x_32:
        /* <DEDUP_REMOVED lines=8> */
.L_x_34:
[----:B------:R-:W-:Y:S05]  /*0ab0*/  BSYNC.RECONVERGENT B6 ;  /* 0x0000000000067941 */ /* 0x000fea0003800200 */
.L_x_31:
        /* <DEDUP_REMOVED lines=12> */
.L_x_37:
[----:B------:R-:W-:-:S07]  /*0b80*/  IMAD.MOV.U32 R22, RZ, RZ, RZ ;  /* 0x000000ffff167224 */ /* 0x000fce00078e00ff */
.L_x_36:
[----:B------:R-:W-:Y:S05]  /*0b90*/  BSYNC.RECONVERGENT B6 ;  /* 0x0000000000067941 */ /* 0x000fea0003800200 */
.L_x_35:
        /* <DEDUP_REMOVED lines=14> */
.L_x_40:
[----:B------:R-:W-:Y:S05]  /*0c80*/  BRA `(.L_x_41) ;  /* 0x0000000000207947 */ /* 0x000fea0003800000 */
.L_x_39:
        /* <DEDUP_REMOVED lines=8> */
.L_x_41:
[----:B------:R-:W-:Y:S05]  /*0d10*/  BSYNC.RECONVERGENT B6 ;  /* 0x0000000000067941 */ /* 0x000fea0003800200 */
.L_x_38:
        /* <DEDUP_REMOVED lines=12> */
.L_x_44:
[----:B------:R-:W-:-:S07]  /*0de0*/  IMAD.MOV.U32 R22, RZ, RZ, RZ ;  /* 0x000000ffff167224 */ /* 0x000fce00078e00ff */
.L_x_43:
[----:B------:R-:W-:Y:S05]  /*0df0*/  BSYNC.RECONVERGENT B6 ;  /* 0x0000000000067941 */ /* 0x000fea0003800200 */
.L_x_42:
        /* <DEDUP_REMOVED lines=14> */
.L_x_47:
[----:B------:R-:W-:Y:S05]  /*0ee0*/  BRA `(.L_x_48) ;  /* 0x0000000000207947 */ /* 0x000fea0003800000 */
.L_x_46:
        /* <DEDUP_REMOVED lines=8> */
.L_x_48:
[----:B------:R-:W-:Y:S05]  /*0f70*/  BSYNC.RECONVERGENT B6 ;  /* 0x0000000000067941 */ /* 0x000fea0003800200 */
.L_x_45:
        /* <DEDUP_REMOVED lines=12> */
.L_x_51:
[----:B------:R-:W-:-:S07]  /*1040*/  IMAD.MOV.U32 R22, RZ, RZ, RZ ;  /* 0x000000ffff167224 */ /* 0x000fce00078e00ff */
.L_x_50:
[----:B------:R-:W-:Y:S05]  /*1050*/  BSYNC.RECONVERGENT B6 ;  /* 0x0000000000067941 */ /* 0x000fea0003800200 */
.L_x_49:
        /* <DEDUP_REMOVED lines=14> */
.L_x_54:
[----:B------:R-:W-:Y:S05]  /*1140*/  BRA `(.L_x_55) ;  /* 0x0000000000207947 */ /* 0x000fea0003800000 */
.L_x_53:
        /* <DEDUP_REMOVED lines=8> */
.L_x_55:
[----:B------:R-:W-:Y:S05]  /*11d0*/  BSYNC.RECONVERGENT B6 ;  /* 0x0000000000067941 */ /* 0x000fea0003800200 */
.L_x_52:
        /* <DEDUP_REMOVED lines=12> */
.L_x_58:
[----:B------:R-:W-:-:S07]  /*12a0*/  IMAD.MOV.U32 R22, RZ, RZ, RZ ;  /* 0x000000ffff167224 */ /* 0x000fce00078e00ff */
.L_x_57:
[----:B------:R-:W-:Y:S05]  /*12b0*/  BSYNC.RECONVERGENT B6 ;  /* 0x0000000000067941 */ /* 0x000fea0003800200 */
.L_x_56:
        /* <DEDUP_REMOVED lines=14> */
.L_x_61:
[----:B------:R-:W-:Y:S05]  /*13a0*/  BRA `(.L_x_62) ;  /* 0x0000000000207947 */ /* 0x000fea0003800000 */
.L_x_60:
        /* <DEDUP_REMOVED lines=8> */
.L_x_62:
[----:B------:R-:W-:Y:S05]  /*1430*/  BSYNC.RECONVERGENT B6 ;  /* 0x0000000000067941 */ /* 0x000fea0003800200 */
.L_x_59:
        /* <DEDUP_REMOVED lines=12> */
.L_x_65:
[----:B------:R-:W-:-:S07]  /*1500*/  IMAD.MOV.U32 R22, RZ, RZ, RZ ;  /* 0x000000ffff167224 */ /* 0x000fce00078e00ff */
.L_x_64:
[----:B------:R-:W-:Y:S05]  /*1510*/  BSYNC.RECONVERGENT B6 ;  /* 0x0000000000067941 */ /* 0x000fea0003800200 */
.L_x_63:
[----:B------:R-:W-:Y:S01]  /*1520*/  ISETP.NE.AND P1, PT, R27, RZ, PT ;  /* 0x000000ff1b00720c */ /* 0x000fe20003f25270 */
[----:B------:R-:W-:Y:S01]  /*1530*/  VIADD R23, R23, 0x18 ;  /* 0x0000001817177836 */ /* 0x000fe20000000000 */
[----:B------:R-:W-:-:S05]  /*1540*/  IADD3 R16, P0, PT, R16, 0x60, RZ ;  /* 0x0000006010107810 */ /* 0x000fca0007f1e0ff */
[----:B------:R-:W-:-:S06]  /*1550*/  IMAD.X R17, RZ, RZ, R17, P0 ;  /* 0x000000ffff117224 */ /* 0x000fcc00000e0611 */
[----:B------:R-:W-:Y:S05]  /*1560*/  @P1 BRA `(.L_x_66) ;  /* 0xffffffec00201947 */ /* 0x000fea000383ffff */
[----:B------:R-:W-:Y:S05]  /*1570*/  BSYNC.RECONVERGENT B7 ;  /* 0x0000000000077941 */ /* 0x000fea0003800200 */
.L_x_9:
[----:B------:R-:W-:-:S13]  /*1580*/  ISETP.NE.AND P0, PT, R26, RZ, PT ;  /* 0x000000ff1a00720c */ /* 0x000fda0003f05270 */
[----:B------:R-:W-:Y:S05]  /*1590*/  @!P0 EXIT ;  /* 0x000000000000894d */ /* 0x000fea0003800000 */
[----:B------:R-:W-:-:S13]  /*15a0*/  ISETP.GE.U32.AND P0, PT, R26, 0x4, PT ;  /* 0x000000041a00780c */ /* 0x000fda0003f06070 */
[----:B------:R-:W-:Y:S05]  /*15b0*/  @!P0 BRA `(.L_x_67) ;  /* 0x00000008007c8947 */ /* 0x000fea0003800000 */
[----:B------:R-:W1:Y:S01]  /*15c0*/  LDC.64 R16, c[0x0][0x380] ;  /* 0x0000e000ff107b82 */ /* 0x000e620000000a00 */
[----:B0-----:R-:W-:Y:S02]  /*15d0*/  R2UR UR4, R18 ;  /* 0x00000000120472ca */ /* 0x001fe400000e0000 */
[----:B------:R-:W-:Y:S01]  /*15e0*/  R2UR UR5, R19 ;  /* 0x00000000130572ca */ /* 0x000fe200000e0000 */
[----:B-1----:R-:W-:-:S12]  /*15f0*/  IMAD.WIDE.U32 R16, R23, 0x4, R16 ;  /* 0x0000000417107825 */ /* 0x002fd800078e0010 */
[----:B------:R-:W2:Y:S01]  /*1600*/  LDG.E R0, desc[UR4][R16.64+0x8] ;  /* 0x0000080410007981 */ /* 0x000ea2000c1e1900 */
[----:B------:R-:W-:Y:S01]  /*1610*/  BSSY.RECONVERGENT B6, `(.L_x_68) ;  /* 0x0000014000067945 */ /* 0x000fe20003800200 */
[----:B--2---:R-:W-:-:S13]  /*1620*/  ISETP.NE.AND P0, PT, R0, RZ, PT ;  /* 0x000000ff0000720c */ /* 0x004fda0003f05270 */
[----:B------:R-:W-:Y:S05]  /*1630*/  @!P0 BRA `(.L_x_69) ;  /* 0x0000000000248947 */ /* 0x000fea0003800000 */
[----:B------:R-:W-:Y:S01]  /*1640*/  MOV R0, 0x38 ;  /* 0x0000003800007802 */ /* 0x000fe20000000f00 */
[----:B------:R-:W0:Y:S01]  /*1650*/  LDCU.64 UR4, c[0x4][0x30] ;  /* 0x01000600ff0477ac */ /* 0x000e220008000a00 */
[----:B------:R-:W-:Y:S02]  /*1660*/  CS2R R6, SRZ ;  /* 0x0000000000067805 */ /* 0x000fe4000001ff00 */
[----:B------:R1:W2:Y:S01]  /*1670*/  LDC.64 R8, c[0x4][R0] ;  /* 0x0100000000087b82 */ /* 0x0002a20000000a00 */
[----:B0-----:R-:W-:Y:S02]  /*1680*/  IMAD.U32 R4, RZ, RZ, UR4 ;  /* 0x00000004ff047e24 */ /* 0x001fe4000f8e00ff */
[----:B-1----:R-:W-:-:S07]  /*1690*/  IMAD.U32 R5, RZ, RZ, UR5 ;  /* 0x00000005ff057e24 */ /* 0x002fce000f8e00ff */
[----:B------:R-:W-:-:S07]  /*16a0*/  LEPC R20, `(.L_x_70) ;  /* 0x000000001014794e */ /* 0x000fce0000000000 */
[----:B--2---:R-:W-:Y:S05]  /*16b0*/  CALL.ABS.NOINC R8 ;  /* 0x0000000008007343 */ /* 0x004fea0003c00000 */
.L_x_70:
[----:B------:R-:W-:Y:S05]  /*16c0*/  BRA `(.L_x_71) ;  /* 0x0000000000207947 */ /* 0x000fea0003800000 */
.L_x_69:
        /* <DEDUP_REMOVED lines=8> */
.L_x_71:
[----:B------:R-:W-:Y:S05]  /*1750*/  BSYNC.RECONVERGENT B6 ;  /* 0x0000000000067941 */ /* 0x000fea0003800200 */
.L_x_68:
[----:B------:R-:W0:Y:S01]  /*1760*/  LDCU UR4, c[0x0][0x38c] ;  /* 0x00007180ff0477ac */ /* 0x000e220008000800 */
[----:B------:R-:W-:Y:S01]  /*1770*/  VIADD R22, R22, 0x1 ;  /* 0x0000000116167836 */ /* 0x000fe20000000000 */
[----:B------:R-:W-:Y:S04]  /*1780*/  BSSY.RECONVERGENT B6, `(.L_x_72) ;  /* 0x000000c000067945 */ /* 0x000fe80003800200 */
[----:B0-----:R-:W-:-:S13]  /*1790*/  ISETP.NE.AND P0, PT, R22, UR4, PT ;  /* 0x0000000416007c0c */ /* 0x001fda000bf05270 */
[----:B------:R-:W-:Y:S05]  /*17a0*/  @P0 BRA `(.L_x_73) ;  /* 0x0000000000240947 */ /* 0x000fea0003800000 */
        /* <DEDUP_REMOVED lines=8> */
.L_x_74:
[----:B------:R-:W-:-:S07]  /*1830*/  IMAD.MOV.U32 R22, RZ, RZ, RZ ;  /* 0x000000ffff167224 */ /* 0x000fce00078e00ff */
.L_x_73:
[----:B------:R-:W-:Y:S05]  /*1840*/  BSYNC.RECONVERGENT B6 ;  /* 0x0000000000067941 */ /* 0x000fea0003800200 */
.L_x_72:
        /* <DEDUP_REMOVED lines=14> */
.L_x_77:
[----:B------:R-:W-:Y:S05]  /*1930*/  BRA `(.L_x_78) ;  /* 0x0000000000207947 */ /* 0x000fea0003800000 */
.L_x_76:
        /* <DEDUP_REMOVED lines=8> */
.L_x_78:
[----:B------:R-:W-:Y:S05]  /*19c0*/  BSYNC.RECONVERGENT B6 ;  /* 0x0000000000067941 */ /* 0x000fea0003800200 */
.L_x_75:
        /* <DEDUP_REMOVED lines=13> */
.L_x_81:
[----:B------:R-:W-:-:S07]  /*1aa0*/  IMAD.MOV.U32 R22, RZ, RZ, RZ ;  /* 0x000000ffff167224 */ /* 0x000fce00078e00ff */
.L_x_80:
[----:B------:R-:W-:Y:S05]  /*1ab0*/  BSYNC.RECONVERGENT B6 ;  /* 0x0000000000067941 */ /* 0x000fea0003800200 */
.L_x_79:
        /* <DEDUP_REMOVED lines=14> */
.L_x_84:
[----:B------:R-:W-:Y:S05]  /*1ba0*/  BRA `(.L_x_85) ;  /* 0x0000000000207947 */ /* 0x000fea0003800000 */
.L_x_83:
        /* <DEDUP_REMOVED lines=8> */
.L_x_85:
[----:B------:R-:W-:Y:S05]  /*1c30*/  BSYNC.RECONVERGENT B6 ;  /* 0x0000000000067941 */ /* 0x000fea0003800200 */
.L_x_82:
        /* <DEDUP_REMOVED lines=13> */
.L_x_88:
[----:B------:R-:W-:-:S07]  /*1d10*/  IMAD.MOV.U32 R22, RZ, RZ, RZ ;  /* 0x000000ffff167224 */ /* 0x000fce00078e00ff */
.L_x_87:
[----:B------:R-:W-:Y:S05]  /*1d20*/  BSYNC.RECONVERGENT B6 ;  /* 0x0000000000067941 */ /* 0x000fea0003800200 */
.L_x_86:
        /* <DEDUP_REMOVED lines=14> */
.L_x_91:
[----:B------:R-:W-:Y:S05]  /*1e10*/  BRA `(.L_x_92) ;  /* 0x0000000000207947 */ /* 0x000fea0003800000 */
.L_x_90:
        /* <DEDUP_REMOVED lines=8> */
.L_x_92:
[----:B------:R-:W-:Y:S05]  /*1ea0*/  BSYNC.RECONVERGENT B6 ;  /* 0x0000000000067941 */ /* 0x000fea0003800200 */
.L_x_89:
        /* <DEDUP_REMOVED lines=13> */
.L_x_95:
[----:B------:R-:W-:-:S07]  /*1f80*/  IMAD.MOV.U32 R22, RZ, RZ, RZ ;  /* 0x000000ffff167224 */ /* 0x000fce00078e00ff */
.L_x_94:
[----:B------:R-:W-:Y:S05]  /*1f90*/  BSYNC.RECONVERGENT B6 ;  /* 0x0000000000067941 */ /* 0x000fea0003800200 */
.L_x_93:
[----:B------:R-:W-:-:S07]  /*1fa0*/  VIADD R23, R23, 0xc ;  /* 0x0000000c17177836 */ /* 0x000fce0000000000 */
.L_x_67:
[----:B------:R-:W-:-:S13]  /*1fb0*/  LOP3.LUT P0, R24, R24, 0x3, RZ, 0xc0, !PT ;  /* 0x0000000318187812 */ /* 0x000fda000780c0ff */
[----:B------:R-:W-:Y:S05]  /*1fc0*/  @!P0 EXIT ;  /* 0x000000000000894d */ /* 0x000fea0003800000 */
[----:B------:R-:W-:-:S13]  /*1fd0*/  ISETP.NE.AND P0, PT, R24, 0x1, PT ;  /* 0x000000011800780c */ /* 0x000fda0003f05270 */
        /* <DEDUP_REMOVED lines=17> */
.L_x_99:
[----:B------:R-:W-:Y:S05]  /*20f0*/  BRA `(.L_x_100) ;  /* 0x0000000000207947 */ /* 0x000fea0003800000 */
.L_x_98:
        /* <DEDUP_REMOVED lines=8> */
.L_x_100:
[----:B------:R-:W-:Y:S05]  /*2180*/  BSYNC.RECONVERGENT B6 ;  /* 0x0000000000067941 */ /* 0x000fea0003800200 */
.L_x_97:
        /* <DEDUP_REMOVED lines=13> */
.L_x_103:
[----:B------:R-:W-:-:S07]  /*2260*/  IMAD.MOV.U32 R22, RZ, RZ, RZ ;  /* 0x000000ffff167224 */ /* 0x000fce00078e00ff */
.L_x_102:
[----:B------:R-:W-:Y:S05]  /*2270*/  BSYNC.RECONVERGENT B6 ;  /* 0x0000000000067941 */ /* 0x000fea0003800200 */
.L_x_101:
        /* <DEDUP_REMOVED lines=14> */
.L_x_106:
[----:B------:R-:W-:Y:S05]  /*2360*/  BRA `(.L_x_107) ;  /* 0x0000000000207947 */ /* 0x000fea0003800000 */
.L_x_105:
        /* <DEDUP_REMOVED lines=8> */
.L_x_107:
[----:B------:R-:W-:Y:S05]  /*23f0*/  BSYNC.RECONVERGENT B6 ;  /* 0x0000000000067941 */ /* 0x000fea0003800200 */
.L_x_104:
        /* <DEDUP_REMOVED lines=13> */
.L_x_110:
[----:B------:R-:W-:-:S07]  /*24d0*/  IMAD.MOV.U32 R22, RZ, RZ, RZ ;  /* 0x000000ffff167224 */ /* 0x000fce00078e00ff */
.L_x_109:
[----:B------:R-:W-:Y:S05]  /*24e0*/  BSYNC.RECONVERGENT B6 ;  /* 0x0000000000067941 */ /* 0x000fea0003800200 */
.L_x_108:
[----:B------:R-:W-:-:S07]  /*24f0*/  VIADD R23, R23, 0x6 ;  /* 0x0000000617177836 */ /* 0x000fce0000000000 */
.L_x_96:
[----:B------:R-:W-:-:S04]  /*2500*/  LOP3.LUT R2, R2, 0x1, RZ, 0xc0, !PT ;  /* 0x0000000102027812 */ /* 0x000fc800078ec0ff */
[----:B------:R-:W-:-:S13]  /*2510*/  ISETP.NE.U32.AND P0, PT, R2, 0x1, PT ;  /* 0x000000010200780c */ /* 0x000fda0003f05070 */
[----:B------:R-:W-:Y:S05]  /*2520*/  @!P0 EXIT ;  /* 0x000000000000894d */ /* 0x000fea0003800000 */
        /* <DEDUP_REMOVED lines=16> */
.L_x_113:
[----:B------:R-:W-:Y:S05]  /*2630*/  BRA `(.L_x_114) ;  /* 0x0000000000207947 */ /* 0x000fea0003800000 */
.L_x_112:
        /* <DEDUP_REMOVED lines=8> */
.L_x_114:
[----:B------:R-:W-:Y:S05]  /*26c0*/  BSYNC.RECONVERGENT B6 ;  /* 0x0000000000067941 */ /* 0x000fea0003800200 */
.L_x_111:
[----:B------:R-:W0:Y:S01]  /*26d0*/  LDCU UR4, c[0x0][0x38c] ;  /* 0x00007180ff0477ac */ /* 0x000e220008000800 */
[----:B------:R-:W-:-:S05]  /*26e0*/  VIADD R22, R22, 0x1 ;  /* 0x0000000116167836 */ /* 0x000fca0000000000 */
[----:B0-----:R-:W-:-:S13]  /*26f0*/  ISETP.NE.AND P0, PT, R22, UR4, PT ;  /* 0x0000000416007c0c */ /* 0x001fda000bf05270 */
[----:B------:R-:W-:Y:S05]  /*2700*/  @P0 EXIT ;  /* 0x000000000000094d */ /* 0x000fea0003800000 */
        /* <DEDUP_REMOVED lines=8> */
.L_x_115:
[----:B------:R-:W-:Y:S05]  /*2790*/  EXIT ;  /* 0x000000000000794d */ /* 0x000fea0003800000 */
.L_x_116:
        /* <DEDUP_REMOVED lines=14> */
.L_x_143:


//--------------------- .text._Z5printPii         --------------------------
	.section	.text._Z5printPii,"ax",@progbits
	.align	128
        .global         _Z5printPii
        .type           _Z5printPii,@function
        .size           _Z5printPii,(.L_x_144 - _Z5printPii)
        .other          _Z5printPii,@"STO_CUDA_ENTRY STV_DEFAULT"
_Z5printPii:
.text._Z5printPii:
[----:B------:R-:W0:Y:S01]  /*0000*/  LDC R1, c[0x0][0x37c] ;  /* 0x0000df00ff017b82 */ /* 0x000e220000000800 */
[----:B------:R-:W-:Y:S01]  /*0010*/  MOV R16, 0x38 ;  /* 0x0000003800107802 */ /* 0x000fe20000000f00 */
[----:B------:R-:W1:Y:S01]  /*0020*/  LDCU UR4, c[0x0][0x2f8] ;  /* 0x00005f00ff0477ac */ /* 0x000e620008000800 */
[----:B0-----:R-:W-:Y:S01]  /*0030*/  VIADD R1, R1, 0xfffffff0 ;  /* 0xfffffff001017836 */ /* 0x001fe20000000000 */
[----:B------:R-:W-:-:S04]  /*0040*/  CS2R R6, SRZ ;  /* 0x0000000000067805 */ /* 0x000fc8000001ff00 */
[----:B------:R0:W2:Y:S01]  /*0050*/  LDC.64 R8, c[0x4][R16] ;  /* 0x0100000010087b82 */ /* 0x0000a20000000a00 */
[----:B------:R-:W3:Y:S01]  /*0060*/  LDCU.64 UR6, c[0x4][URZ] ;  /* 0x01000000ff0677ac */ /* 0x000ee20008000a00 */
[----:B------:R-:W4:Y:S01]  /*0070*/  LDCU UR5, c[0x0][0x2fc] ;  /* 0x00005f80ff0577ac */ /* 0x000f220008000800 */
[----:B-1----:R-:W-:Y:S01]  /*0080*/  IADD3 R22, P0, PT, R1, UR4, RZ ;  /* 0x0000000401167c10 */ /* 0x002fe2000ff1e0ff */
[----:B---3--:R-:W-:Y:S02]  /*0090*/  IMAD.U32 R4, RZ, RZ, UR6 ;  /* 0x00000006ff047e24 */ /* 0x008fe4000f8e00ff */
[----:B------:R-:W-:Y:S02]  /*00a0*/  IMAD.U32 R5, RZ, RZ, UR7 ;  /* 0x00000007ff057e24 */ /* 0x000fe4000f8e00ff */
[----:B0---4-:R-:W-:-:S08]  /*00b0*/  IMAD.X R2, RZ, RZ, UR5, P0 ;  /* 0x00000005ff027e24 */ /* 0x011fd000080e06ff */
[----:B------:R-:W-:-:S07]  /*00c0*/  LEPC R20, `(.L_x_117) ;  /* 0x000000001014794e */ /* 0x000fce0000000000 */
[----:B--2---:R-:W-:Y:S05]  /*00d0*/  CALL.ABS.NOINC R8 ;  /* 0x0000000008007343 */ /* 0x004fea0003c00000 */
.L_x_117:
[----:B------:R-:W0:Y:S01]  /*00e0*/  LDC.64 R16, c[0x4][R16] ;  /* 0x0100000010107b82 */ /* 0x000e220000000a00 */
[----:B------:R-:W1:Y:S01]  /*00f0*/  LDCU.64 UR4, c[0x4][0x8] ;  /* 0x01000100ff0477ac */ /* 0x000e620008000a00 */
[----:B------:R-:W-:Y:S01]  /*0100*/  CS2R R6, SRZ ;  /* 0x0000000000067805 */ /* 0x000fe2000001ff00 */
[----:B-1----:R-:W-:Y:S02]  /*0110*/  IMAD.U32 R4, RZ, RZ, UR4 ;  /* 0x00000004ff047e24 */ /* 0x002fe4000f8e00ff */
[----:B------:R-:W-:-:S07]  /*0120*/  IMAD.U32 R5, RZ, RZ, UR5 ;  /* 0x00000005ff057e24 */ /* 0x000fce000f8e00ff */
[----:B------:R-:W-:-:S07]  /*0130*/  LEPC R20, `(.L_x_118) ;  /* 0x000000001014794e */ /* 0x000fce0000000000 */
[----:B0-----:R-:W-:Y:S05]  /*0140*/  CALL.ABS.NOINC R16 ;  /* 0x0000000010007343 */ /* 0x001fea0003c00000 */
.L_x_118:
[----:B------:R-:W0:Y:S02]  /*0150*/  LDC R3, c[0x0][0x388] ;  /* 0x0000e200ff037b82 */ /* 0x000e240000000800 */
[----:B0-----:R-:W-:-:S13]  /*0160*/  ISETP.GE.AND P0, PT, R3, 0x1, PT ;  /* 0x000000010300780c */ /* 0x001fda0003f06270 */
[----:B------:R-:W-:Y:S05]  /*0170*/  @!P0 BRA `(.L_x_119) ;  /* 0x0000001400408947 */ /* 0x000fea0003800000 */
[----:B------:R-:W0:Y:S01]  /*0180*/  LDC.64 R18, c[0x0][0x358] ;  /* 0x0000d600ff127b82 */ /* 0x000e220000000a00 */
[C---:B------:R-:W-:Y:S01]  /*0190*/  ISETP.GE.U32.AND P0, PT, R3.reuse, 0x16, PT ;  /* 0x000000160300780c */ /* 0x040fe20003f06070 */
[----:B------:R-:W-:Y:S02]  /*01a0*/  VIADD R0, R3, 0xffffffff ;  /* 0xffffffff03007836 */ /* 0x000fe40000000000 */
[----:B------:R-:W-:Y:S02]  /*01b0*/  IMAD.MOV.U32 R23, RZ, RZ, RZ ;  /* 0x000000ffff177224 */ /* 0x000fe400078e00ff */
[----:B------:R-:W-:-:S05]  /*01c0*/  IMAD.HI.U32 R0, R0, -0x55555555, RZ ;  /* 0xaaaaaaab00007827 */ /* 0x000fca00078e00ff */
[----:B------:R-:W-:-:S05]  /*01d0*/  SHF.R.U32.HI R24, RZ, 0x1, R0 ;  /* 0x00000001ff187819 */ /* 0x000fca0000011600 */
[----:B------:R-:W-:Y:S01]  /*01e0*/  VIADD R0, R24, 0x1 ;  /* 0x0000000118007836 */ /* 0x000fe20000000000 */
        /* <DEDUP_REMOVED lines=10> */
.L_x_129:
[C---:B0-----:R-:W-:Y:S02]  /*0290*/  R2UR UR4, R18.reuse ;  /* 0x00000000120472ca */ /* 0x041fe400000e0000 */
[C---:B------:R-:W-:Y:S02]  /*02a0*/  R2UR UR5, R19.reuse ;  /* 0x00000000130572ca */ /* 0x040fe400000e0000 */
[C---:B------:R-:W-:Y:S02]  /*02b0*/  R2UR UR6, R18.reuse ;  /* 0x00000000120672ca */ /* 0x040fe400000e0000 */
[C---:B------:R-:W-:Y:S02]  /*02c0*/  R2UR UR7, R19.reuse ;  /* 0x00000000130772ca */ /* 0x040fe400000e0000 */
[----:B------:R-:W-:Y:S02]  /*02d0*/  R2UR UR8, R18 ;  /* 0x00000000120872ca */ /* 0x000fe400000e0000 */
[----:B------:R-:W-:-:S05]  /*02e0*/  R2UR UR9, R19 ;  /* 0x00000000130972ca */ /* 0x000fca00000e0000 */
[----:B------:R-:W2:Y:S01]  /*02f0*/  LDG.E R10, desc[UR4][R16.64+-0x30] ;  /* 0xffffd004100a7981 */ /* 0x000ea2000c1e1900 */
[----:B------:R-:W-:Y:S01]  /*0300*/  MOV R25, 0x38 ;  /* 0x0000003800197802 */ /* 0x000fe20000000f00 */
[----:B------:R-:W0:Y:S02]  /*0310*/  LDCU.64 UR4, c[0x4][0x10] ;  /* 0x01000200ff0477ac */ /* 0x000e240008000a00 */
[----:B------:R-:W2:Y:S04]  /*0320*/  LDG.E R11, desc[UR6][R16.64+-0x2c] ;  /* 0xffffd406100b7981 */ /* 0x000ea8000c1e1900 */
[----:B------:R-:W3:Y:S01]  /*0330*/  LDG.E R0, desc[UR8][R16.64+-0x28] ;  /* 0xffffd80810007981 */ /* 0x000ee2000c1e1900 */
[----:B------:R1:W4:Y:S01]  /*0340*/  LDC.64 R8, c[0x4][R25] ;  /* 0x0100000019087b82 */ /* 0x0003220000000a00 */
[----:B------:R-:W-:-:S02]  /*0350*/  VIADD R26, R26, 0x8 ;  /* 0x000000081a1a7836 */ /* 0x000fc40000000000 */
[----:B------:R-:W-:Y:S02]  /*0360*/  IMAD.MOV.U32 R6, RZ, RZ, R22 ;  /* 0x000000ffff067224 */ /* 0x000fe400078e0016 */
[----:B------:R-:W-:Y:S01]  /*0370*/  IMAD.MOV.U32 R7, RZ, RZ, R2 ;  /* 0x000000ffff077224 */ /* 0x000fe200078e0002 */
[----:B------:R-:W-:-:S04]  /*0380*/  ISETP.NE.AND P0, PT, R26, RZ, PT ;  /* 0x000000ff1a00720c */ /* 0x000fc80003f05270 */
[----:B------:R-:W-:Y:S01]  /*0390*/  P2R R27, PR, RZ, 0x1 ;  /* 0x00000001ff1b7803 */ /* 0x000fe20000000000 */
[----:B0-----:R-:W-:Y:S02]  /*03a0*/  IMAD.U32 R4, RZ, RZ, UR4 ;  /* 0x00000004ff047e24 */ /* 0x001fe4000f8e00ff */
[----:B------:R-:W-:Y:S01]  /*03b0*/  IMAD.U32 R5, RZ, RZ, UR5 ;  /* 0x00000005ff057e24 */ /* 0x000fe2000f8e00ff */
[----:B--2---:R1:W-:Y:S04]  /*03c0*/  STL.64 [R1], R10 ;  /* 0x0000000a01007387 */ /* 0x0043e80000100a00 */
[----:B---34-:R1:W-:Y:S02]  /*03d0*/  STL [R1+0x8], R0 ;  /* 0x0000080001007387 */ /* 0x0183e40000100800 */
[----:B------:R-:W-:-:S07]  /*03e0*/  LEPC R20, `(.L_x_121) ;  /* 0x000000001014794e */ /* 0x000fce0000000000 */
[----:B-1----:R-:W-:Y:S05]  /*03f0*/  CALL.ABS.NOINC R8 ;  /* 0x0000000008007343 */ /* 0x002fea0003c00000 */
.L_x_121:
[C---:B------:R-:W-:Y:S02]  /*0400*/  R2UR UR4, R18.reuse ;  /* 0x00000000120472ca */ /* 0x040fe400000e0000 */
[C---:B------:R-:W-:Y:S02]  /*0410*/  R2UR UR5, R19.reuse ;  /* 0x00000000130572ca */ /* 0x040fe400000e0000 */
[C---:B------:R-:W-:Y:S02]  /*0420*/  R2UR UR6, R18.reuse ;  /* 0x00000000120672ca */ /* 0x040fe400000e0000 */
[C---:B------:R-:W-:Y:S02]  /*0430*/  R2UR UR7, R19.reuse ;  /* 0x00000000130772ca */ /* 0x040fe400000e0000 */
[----:B------:R-:W-:Y:S02]  /*0440*/  R2UR UR8, R18 ;  /* 0x00000000120872ca */ /* 0x000fe400000e0000 */
[----:B------:R-:W-:-:S05]  /*0450*/  R2UR UR9, R19 ;  /* 0x00000000130972ca */ /* 0x000fca00000e0000 */
[----:B------:R-:W2:Y:S01]  /*0460*/  LDG.E R10, desc[UR4][R16.64+-0x24] ;  /* 0xffffdc04100a7981 */ /* 0x000ea2000c1e1900 */
[----:B------:R0:W1:Y:S01]  /*0470*/  LDC.64 R8, c[0x4][R25] ;  /* 0x0100000019087b82 */ /* 0x0000620000000a00 */
[----:B------:R-:W3:Y:S02]  /*0480*/  LDCU.64 UR4, c[0x4][0x10] ;  /* 0x01000200ff0477ac */ /* 0x000ee40008000a00 */
[----:B------:R-:W2:Y:S04]  /*0490*/  LDG.E R11, desc[UR6][R16.64+-0x20] ;  /* 0xffffe006100b7981 */ /* 0x000ea8000c1e1900 */
[----:B------:R-:W4:Y:S01]  /*04a0*/  LDG.E R0, desc[UR8][R16.64+-0x1c] ;  /* 0xffffe40810007981 */ /* 0x000f22000c1e1900 */
[----:B------:R-:W-:Y:S02]  /*04b0*/  IMAD.MOV.U32 R6, RZ, RZ, R22 ;  /* 0x000000ffff067224 */ /* 0x000fe400078e0016 */
[----:B------:R-:W-:-:S02]  /*04c0*/  IMAD.MOV.U32 R7, RZ, RZ, R2 ;  /* 0x000000ffff077224 */ /* 0x000fc400078e0002 */
[----:B---3--:R-:W-:Y:S02]  /*04d0*/  IMAD.U32 R4, RZ, RZ, UR4 ;  /* 0x00000004ff047e24 */ /* 0x008fe4000f8e00ff */
[----:B------:R-:W-:Y:S01]  /*04e0*/  IMAD.U32 R5, RZ, RZ, UR5 ;  /* 0x00000005ff057e24 */ /* 0x000fe2000f8e00ff */
[----:B--2---:R0:W-:Y:S04]  /*04f0*/  STL.64 [R1], R10 ;  /* 0x0000000a01007387 */ /* 0x0041e80000100a00 */
[----:B-1--4-:R0:W-:Y:S02]  /*0500*/  STL [R1+0x8], R0 ;  /* 0x0000080001007387 */ /* 0x0121e40000100800 */
[----:B------:R-:W-:-:S07]  /*0510*/  LEPC R20, `(.L_x_122) ;  /* 0x000000001014794e */ /* 0x000fce0000000000 */
[----:B0-----:R-:W-:Y:S05]  /*0520*/  CALL.ABS.NOINC R8 ;  /* 0x0000000008007343 */ /* 0x001fea0003c00000 */
.L_x_122:
        /* <DEDUP_REMOVED lines=19> */
.L_x_123:
        /* <DEDUP_REMOVED lines=19> */
.L_x_124:
        /* <DEDUP_REMOVED lines=19> */
.L_x_125:
        /* <DEDUP_REMOVED lines=19> */
.L_x_126:
        /* <DEDUP_REMOVED lines=19> */
.L_x_127:
        /* <DEDUP_REMOVED lines=19> */
.L_x_128:
[----:B------:R-:W-:Y:S01]  /*0c50*/  ISETP.NE.AND P6, PT, R27, RZ, PT ;  /* 0x000000ff1b00720c */ /* 0x000fe20003fc5270 */
[----:B------:R-:W-:Y:S01]  /*0c60*/  VIADD R23, R23, 0x18 ;  /* 0x0000001817177836 */ /* 0x000fe20000000000 */
[----:B------:R-:W-:-:S05]  /*0c70*/  IADD3 R16, P0, PT, R16, 0x60, RZ ;  /* 0x0000006010107810 */ /* 0x000fca0007f1e0ff */
[----:B------:R-:W-:-:S06]  /*0c80*/  IMAD.X R17, RZ, RZ, R17, P0 ;  /* 0x000000ffff117224 */ /* 0x000fcc00000e0611 */
[----:B------:R-:W-:Y:S05]  /*0c90*/  @P6 BRA `(.L_x_129) ;  /* 0xfffffff4007c6947 */ /* 0x000fea000383ffff */
[----:B------:R-:W-:Y:S05]  /*0ca0*/  BSYNC.RECONVERGENT B6 ;  /* 0x0000000000067941 */ /* 0x000fea0003800200 */
.L_x_120:
[----:B------:R-:W-:-:S05]  /*0cb0*/  VIADD R26, R24, 0x1 ;  /* 0x00000001181a7836 */ /* 0x000fca0000000000 */
[----:B------:R-:W-:-:S04]  /*0cc0*/  LOP3.LUT R0, R26, 0x7, RZ, 0xc0, !PT ;  /* 0x000000071a007812 */ /* 0x000fc800078ec0ff */
[----:B------:R-:W-:-:S13]  /*0cd0*/  ISETP.NE.AND P0, PT, R0, RZ, PT ;  /* 0x000000ff0000720c */ /* 0x000fda0003f05270 */
[----:B------:R-:W-:Y:S05]  /*0ce0*/  @!P0 BRA `(.L_x_119) ;  /* 0x0000000800648947 */ /* 0x000fea0003800000 */
[----:B------:R-:W-:-:S13]  /*0cf0*/  ISETP.GE.U32.AND P0, PT, R0, 0x4, PT ;  /* 0x000000040000780c */ /* 0x000fda0003f06070 */
[----:B------:R-:W-:Y:S05]  /*0d00*/  @!P0 BRA `(.L_x_130) ;  /* 0x0000000400408947 */ /* 0x000fea0003800000 */
[----:B------:R-:W1:Y:S01]  /*0d10*/  LDC.64 R16, c[0x0][0x380] ;  /* 0x0000e000ff107b82 */ /* 0x000e620000000a00 */
[C---:B0-----:R-:W-:Y:S02]  /*0d20*/  R2UR UR4, R18.reuse ;  /* 0x00000000120472ca */ /* 0x041fe400000e0000 */
[C---:B------:R-:W-:Y:S02]  /*0d30*/  R2UR UR5, R19.reuse ;  /* 0x00000000130572ca */ /* 0x040fe400000e0000 */
[C---:B------:R-:W-:Y:S02]  /*0d40*/  R2UR UR6, R18.reuse ;  /* 0x00000000120672ca */ /* 0x040fe400000e0000 */
[C---:B------:R-:W-:Y:S02]  /*0d50*/  R2UR UR7, R19.reuse ;  /* 0x00000000130772ca */ /* 0x040fe400000e0000 */
[----:B------:R-:W-:Y:S02]  /*0d60*/  R2UR UR8, R18 ;  /* 0x00000000120872ca */ /* 0x000fe400000e0000 */
[----:B------:R-:W-:Y:S01]  /*0d70*/  R2UR UR9, R19 ;  /* 0x00000000130972ca */ /* 0x000fe200000e0000 */
[----:B-1----:R-:W-:-:S05]  /*0d80*/  IMAD.WIDE.U32 R16, R23, 0x4, R16 ;  /* 0x0000000417107825 */ /* 0x002fca00078e0010 */
[----:B------:R-:W2:Y:S01]  /*0d90*/  LDG.E R10, desc[UR4][R16.64] ;  /* 0x00000004100a7981 */ /* 0x000ea2000c1e1900 */
[----:B------:R-:W-:Y:S01]  /*0da0*/  MOV R25, 0x38 ;  /* 0x0000003800197802 */ /* 0x000fe20000000f00 */
[----:B------:R-:W0:Y:S02]  /*0db0*/  LDCU.64 UR4, c[0x4][0x10] ;  /* 0x01000200ff0477ac */ /* 0x000e240008000a00 */
[----:B------:R-:W2:Y:S04]  /*0dc0*/  LDG.E R11, desc[UR6][R16.64+0x4] ;  /* 0x00000406100b7981 */ /* 0x000ea8000c1e1900 */
[----:B------:R-:W3:Y:S01]  /*0dd0*/  LDG.E R0, desc[UR8][R16.64+0x8] ;  /* 0x0000080810007981 */ /* 0x000ee2000c1e1900 */
[----:B------:R1:W4:Y:S01]  /*0de0*/  LDC.64 R8, c[0x4][R25] ;  /* 0x0100000019087b82 */ /* 0x0003220000000a00 */
[----:B------:R-:W-:-:S02]  /*0df0*/  IMAD.MOV.U32 R6, RZ, RZ, R22 ;  /* 0x000000ffff067224 */ /* 0x000fc400078e0016 */
[----:B------:R-:W-:Y:S02]  /*0e00*/  IMAD.MOV.U32 R7, RZ, RZ, R2 ;  /* 0x000000ffff077224 */ /* 0x000fe400078e0002 */
[----:B0-----:R-:W-:Y:S02]  /*0e10*/  IMAD.U32 R4, RZ, RZ, UR4 ;  /* 0x00000004ff047e24 */ /* 0x001fe4000f8e00ff */
[----:B------:R-:W-:Y:S01]  /*0e20*/  IMAD.U32 R5, RZ, RZ, UR5 ;  /* 0x00000005ff057e24 */ /* 0x000fe2000f8e00ff */
[----:B--2---:R1:W-:Y:S04]  /*0e30*/  STL.64 [R1], R10 ;  /* 0x0000000a01007387 */ /* 0x0043e80000100a00 */
[----:B---34-:R1:W-:Y:S02]  /*0e40*/  STL [R1+0x8], R0 ;  /* 0x0000080001007387 */ /* 0x0183e40000100800 */
[----:B------:R-:W-:-:S07]  /*0e50*/  LEPC R20, `(.L_x_131) ;  /* 0x000000001014794e */ /* 0x000fce0000000000 */
[----:B-1----:R-:W-:Y:S05]  /*0e60*/  CALL.ABS.NOINC R8 ;  /* 0x0000000008007343 */ /* 0x002fea0003c00000 */
.L_x_131:
        /* <DEDUP_REMOVED lines=19> */
.L_x_132:
        /* <DEDUP_REMOVED lines=19> */
.L_x_133:
        /* <DEDUP_REMOVED lines=19> */
.L_x_134:
[----:B------:R-:W-:-:S07]  /*1200*/  VIADD R23, R23, 0xc ;  /* 0x0000000c17177836 */ /* 0x000fce0000000000 */
.L_x_130:
[----:B------:R-:W-:-:S13]  /*1210*/  LOP3.LUT P0, R26, R26, 0x3, RZ, 0xc0, !PT ;  /* 0x000000031a1a7812 */ /* 0x000fda000780c0ff */
[----:B------:R-:W-:Y:S05]  /*1220*/  @!P0 BRA `(.L_x_119) ;  /* 0x0000000400148947 */ /* 0x000fea0003800000 */
[----:B------:R-:W-:-:S13]  /*1230*/  ISETP.NE.AND P0, PT, R26, 0x1, PT ;  /* 0x000000011a00780c */ /* 0x000fda0003f05270 */
        /* <DEDUP_REMOVED lines=23> */
.L_x_136:
        /* <DEDUP_REMOVED lines=19> */
.L_x_137:
[----:B------:R-:W-:-:S07]  /*14e0*/  VIADD R23, R23, 0x6 ;  /* 0x0000000617177836 */ /* 0x000fce0000000000 */
.L_x_135:
[----:B------:R-:W-:-:S04]  /*14f0*/  LOP3.LUT R24, R24, 0x1, RZ, 0xc0, !PT ;  /* 0x0000000118187812 */ /* 0x000fc800078ec0ff */
[----:B------:R-:W-:-:S13]  /*1500*/  ISETP.NE.U32.AND P0, PT, R24, 0x1, PT ;  /* 0x000000011800780c */ /* 0x000fda0003f05070 */
        /* <DEDUP_REMOVED lines=23> */
.L_x_119:
[----:B------:R-:W-:Y:S01]  /*1680*/  MOV R0, 0x38 ;  /* 0x0000003800007802 */ /* 0x000fe20000000f00 */
[----:B------:R-:W1:Y:S01]  /*1690*/  LDCU.64 UR4, c[0x4][0x18] ;  /* 0x01000300ff0477ac */ /* 0x000e620008000a00 */
[----:B------:R-:W-:Y:S02]  /*16a0*/  CS2R R6, SRZ ;  /* 0x0000000000067805 */ /* 0x000fe4000001ff00 */
[----:B------:R2:W3:Y:S01]  /*16b0*/  LDC.64 R2, c[0x4][R0] ;  /* 0x0100000000027b82 */ /* 0x0004e20000000a00 */
[----:B-1----:R-:W-:Y:S02]  /*16c0*/  IMAD.U32 R4, RZ, RZ, UR4 ;  /* 0x00000004ff047e24 */ /* 0x002fe4000f8e00ff */
[----:B--2---:R-:W-:-:S07]  /*16d0*/  IMAD.U32 R5, RZ, RZ, UR5 ;  /* 0x00000005ff057e24 */ /* 0x004fce000f8e00ff */
[----:B------:R-:W-:-:S07]  /*16e0*/  LEPC R20, `(.L_x_138) ;  /* 0x000000001014794e */ /* 0x000fce0000000000 */
[----:B0--3--:R-:W-:Y:S05]  /*16f0*/  CALL.ABS.NOINC R2 ;  /* 0x0000000002007343 */ /* 0x009fea0003c00000 */
.L_x_138:
[----:B------:R-:W-:Y:S05]  /*1700*/  EXIT ;  /* 0x000000000000794d */ /* 0x000fea0003800000 */
.L_x_139:
        /* <DEDUP_REMOVED lines=15> */
.L_x_144:


//--------------------- .nv.global.init           --------------------------
	.section	.nv.global.init,"aw",@progbits
.nv.global.init:
	.type		$str$4,@object
	.size		$str$4,($str$3 - $str$4)
$str$4:
        /*0000*/ 	.byte	0x0a, 0x00
	.type		$str$3,@object
	.size		$str$3,($str$1 - $str$3)
$str$3:
        /*0002*/ 	.byte	0x5d, 0x00
	.type		$str$1,@object
	.size		$str$1,($str$6 - $str$1)
$str$1:
        /*0004*/ 	.byte	0x5b, 0x0a, 0x00
	.type		$str$6,@object
	.size		$str$6,($str$5 - $str$6)
$str$6:
        /*0007*/ 	.byte	0x20, 0x78, 0x20, 0x00
	.type		$str$5,@object
	.size		$str$5,($str$2 - $str$5)
$str$5:
        /*000b*/ 	.byte	0x20, 0x2e, 0x20, 0x00
	.type		$str$2,@object
	.size		$str$2,($str - $str$2)
$str$2:
        /*000f*/ 	.byte	0x78, 0x20, 0x3a, 0x20, 0x25, 0x64, 0x2c, 0x20, 0x79, 0x20, 0x3a, 0x20, 0x25, 0x64, 0x2c, 0x20
        /*001f*/ 	.byte	0x61, 0x6c, 0x69, 0x76, 0x65, 0x20, 0x3a, 0x20, 0x25, 0x64, 0x20, 0x0a, 0x00
	.type		$str,@object
	.size		$str,(.L_0 - $str)
$str:
        /*002c*/ 	.byte	0x0a, 0x50, 0x72, 0x69, 0x6e, 0x74, 0x69, 0x6e, 0x67, 0x20, 0x43, 0x75, 0x72, 0x72, 0x65, 0x6e
        /*003c*/ 	.byte	0x74, 0x20, 0x47, 0x65, 0x6e, 0x20, 0x41, 0x72, 0x72, 0x61, 0x79, 0x20, 0x21, 0x21, 0x20, 0x5b
        /*004c*/ 	.byte	0x78, 0x2c, 0x79, 0x2c, 0x61, 0x6c, 0x69, 0x76, 0x65, 0x5d, 0x20, 0x0a, 0x00
.L_0:


//--------------------- .nv.shared.reserved.0     --------------------------
	.section	.nv.shared.reserved.0,"aw",@nobits
	.weak		__nv_reservedSMEM_offset_0_alias
	.size		__nv_reservedSMEM_offset_0_alias, 0, 64
	.other		__nv_reservedSMEM_offset_0_alias,@"STO_CUDA_RESERVED_SHARED STV_DEFAULT"
__nv_reservedSMEM_offset_0_alias:
	.zero		0
	.zero		64


//--------------------- .nv.constant0._Z14calculateBoardPiS_ --------------------------
	.section	.nv.constant0._Z14calculateBoardPiS_,"a",@progbits
	.sectionflags	@""
	.align	4
.nv.constant0._Z14calculateBoardPiS_:
	.zero		912


//--------------------- .nv.constant0._Z11setupGliderPii --------------------------
	.section	.nv.constant0._Z11setupGliderPii,"a",@progbits
	.sectionflags	@""
	.align	4
.nv.constant0._Z11setupGliderPii:
	.zero		908


//--------------------- .nv.constant0._Z14populateArraysPiS_i --------------------------
	.section	.nv.constant0._Z14populateArraysPiS_i,"a",@progbits
	.sectionflags	@""
	.align	4
.nv.constant0._Z14populateArraysPiS_i:
	.zero		916


//--------------------- .nv.constant0._Z10printBoardPiii --------------------------
	.section	.nv.constant0._Z10printBoardPiii,"a",@progbits
	.sectionflags	@""
	.align	4
.nv.constant0._Z10printBoardPiii:
	.zero		912


//--------------------- .nv.constant0._Z5printPii --------------------------
	.section	.nv.constant0._Z5printPii,"a",@progbits
	.sectionflags	@""
	.align	4
.nv.constant0._Z5printPii:
	.zero		908


//--------------------- SYMBOLS --------------------------

	.type		.nv.reservedSmem.offset0,@object
	.size		.nv.reservedSmem.offset0,0x4
	.type		vprintf,@function
